def attn_fwd(
    Q,
    K,
    V,
    Out,
    Lse,
    sm_scale,
    stride_qz,
    stride_qh,
    stride_qm,
    stride_qk,
    stride_kz,
    stride_kh,
    stride_kn,
    stride_kk,
    stride_vz,
    stride_vh,
    stride_vn,
    stride_vk,
    stride_oz,
    stride_oh,
    stride_om,
    stride_ok,
    seqlen_q,
    seqlen_k,
    BLOCK_M: tl.constexpr,
    BLOCK_N: tl.constexpr,
    HEAD_DIM: tl.constexpr,
    CAUSAL: tl.constexpr,
):
    start_m = tl.program_id(0)
    off_hz = tl.program_id(1)
    q_off = off_hz * stride_qh
    k_off = off_hz * stride_kh
    v_off = off_hz * stride_vh
    offs_m = start_m * BLOCK_M + tl.arange(0, BLOCK_M)
    offs_d = tl.arange(0, HEAD_DIM)
    offs_n = tl.arange(0, BLOCK_N)
    q_ptrs = Q + q_off + offs_m[:, None] * stride_qm + offs_d[None, :] * stride_qk
    k_ptrs = K + k_off + offs_d[:, None] * stride_kk + offs_n[None, :] * stride_kn
    v_ptrs = V + v_off + offs_n[:, None] * stride_vn + offs_d[None, :] * stride_vk
    m_i = tl.full([BLOCK_M], float("-inf"), dtype=tl.float32)
    l_i = tl.zeros([BLOCK_M], dtype=tl.float32) + 1.0
    acc = tl.zeros([BLOCK_M, HEAD_DIM], dtype=tl.float32)
    q = tl.load(q_ptrs)
    acc, l_i, m_i = _attn_fwd_inner(
        acc,
        l_i,
        m_i,
        q,
        k_ptrs,
        v_ptrs,
        sm_scale,
        stride_kn,
        stride_vn,
        start_m,
        seqlen_k,
        BLOCK_M,
        BLOCK_N,
        HEAD_DIM,
        CAUSAL,
    )
    acc = acc / l_i[:, None]
    lse = m_i + tl.math.log2(l_i) / 1.4426950408889634
    o_ptrs = (
        Out
        + off_hz * stride_oh
        + offs_m[:, None] * stride_om
        + offs_d[None, :] * stride_ok
    )
    tl.store(o_ptrs, acc.to(Out.dtype.element_ty))
    tl.store(Lse + off_hz * seqlen_q + offs_m, lse)

# config = {"BLOCK_M": 64, "BLOCK_N": 32, "HEAD_DIM": 128, "arch": "sm_80", "causal": false, "dtype": "fp16", "num_stages": 4, "num_warps": 8}
# arch = sm_80


// ===== COMPILED SASS (sm_80) =====

	.target	sm_80

	.elftype	@"ET_EXEC"


//--------------------- .note.nv.tkinfo           --------------------------
	.section	.note.nv.tkinfo,"",@"SHT_NOTE"
	.sectionflags	@"SHF_NOTE_NV_TKINFO"
	.tkinfo
        /*0018*/ 	.word	0x00000002
        /*0030*/ 	.string	""
        /*0030*/ 	.string	"ptxas"
        /*0030*/ 	.string	"Cuda compilation tools, release 13.0, V13.0.88"
        /*0030*/ 	.string	"Build cuda_13.0.r13.0/compiler.36424714_0"
        /*0030*/ 	.string	"-v  -suppress-debug-info  -lineinfo  -arch sm_80 "



//--------------------- .note.nv.cuinfo           --------------------------
	.section	.note.nv.cuinfo,"",@"SHT_NOTE"
	.sectionflags	@"SHF_NOTE_NV_CUINFO"
        /*0018*/ 	.short	0x0002
        /*001a*/ 	.short	0x0050
        /*001c*/ 	.short	0x0082
	.zero		2


//--------------------- .nv.info                  --------------------------
	.section	.nv.info,"",@"SHT_CUDA_INFO"
	.align	4


	//----- nvinfo : EIATTR_REGCOUNT
	.align		4
        /*0000*/ 	.byte	0x04, 0x2f
        /*0002*/ 	.short	(.L_2 - .L_1)
	.align		4
.L_1:
        /*0004*/ 	.word	index@(attn_fwd)
        /*0008*/ 	.word	0x000000ff


	//----- nvinfo : EIATTR_FRAME_SIZE
	.align		4
.L_2:
        /*000c*/ 	.byte	0x04, 0x11
        /*000e*/ 	.short	(.L_4 - .L_3)
	.align		4
.L_3:
        /*0010*/ 	.word	index@(attn_fwd)
        /*0014*/ 	.word	0x00000000


	//----- nvinfo : EIATTR_MIN_STACK_SIZE
	.align		4
.L_4:
        /*0018*/ 	.byte	0x04, 0x12
        /*001a*/ 	.short	(.L_6 - .L_5)
	.align		4
.L_5:
        /*001c*/ 	.word	index@(attn_fwd)
        /*0020*/ 	.word	0x00000000
.L_6:


//--------------------- .nv.info.attn_fwd         --------------------------
	.section	.nv.info.attn_fwd,"",@"SHT_CUDA_INFO"
	.sectionflags	@""
	.align	4


	//----- nvinfo : EIATTR_CUDA_API_VERSION
	.align		4
        /*0000*/ 	.byte	0x04, 0x37
        /*0002*/ 	.short	(.L_8 - .L_7)
.L_7:
        /*0004*/ 	.word	0x00000082


	//----- nvinfo : EIATTR_SW2861232_WAR
	.align		4
.L_8:
        /*0008*/ 	.byte	0x01, 0x35
	.zero		2


	//----- nvinfo : EIATTR_PARAM_CBANK
	.align		4
        /*000c*/ 	.byte	0x04, 0x0a
        /*000e*/ 	.short	(.L_10 - .L_9)
	.align		4
.L_9:
        /*0010*/ 	.word	index@(.nv.constant0.attn_fwd)
        /*0014*/ 	.short	0x0160
        /*0016*/ 	.short	0x0088


	//----- nvinfo : EIATTR_CBANK_PARAM_SIZE
	.align		4
.L_10:
        /*0018*/ 	.byte	0x03, 0x19
        /*001a*/ 	.short	0x0088


	//----- nvinfo : EIATTR_KPARAM_INFO
	.align		4
        /*001c*/ 	.byte	0x04, 0x17
        /*001e*/ 	.short	(.L_12 - .L_11)
.L_11:
        /*0020*/ 	.word	0x00000000
        /*0024*/ 	.short	0x0019
        /*0026*/ 	.short	0x0080
        /*0028*/ 	.byte	0x00, 0xf4, 0x21, 0x00


	//----- nvinfo : EIATTR_KPARAM_INFO
	.align		4
.L_12:
        /*002c*/ 	.byte	0x04, 0x17
        /*002e*/ 	.short	(.L_14 - .L_13)
.L_13:
        /*0030*/ 	.word	0x00000000
        /*0034*/ 	.short	0x0018
        /*0036*/ 	.short	0x0078
        /*0038*/ 	.byte	0x00, 0xf4, 0x21, 0x00


	//----- nvinfo : EIATTR_KPARAM_INFO
	.align		4
.L_14:
        /*003c*/ 	.byte	0x04, 0x17
        /*003e*/ 	.short	(.L_16 - .L_15)
.L_15:
        /*0040*/ 	.word	0x00000000
        /*0044*/ 	.short	0x0017
        /*0046*/ 	.short	0x0070
        /*0048*/ 	.byte	0x00, 0xf0, 0x11, 0x00


	//----- nvinfo : EIATTR_KPARAM_INFO
	.align		4
.L_16:
        /*004c*/ 	.byte	0x04, 0x17
        /*004e*/ 	.short	(.L_18 - .L_17)
.L_17:
        /*0050*/ 	.word	0x00000000
        /*0054*/ 	.short	0x0016
        /*0056*/ 	.short	0x006c
        /*0058*/ 	.byte	0x00, 0xf0, 0x11, 0x00


	//----- nvinfo : EIATTR_KPARAM_INFO
	.align		4
.L_18:
        /*005c*/ 	.byte	0x04, 0x17
        /*005e*/ 	.short	(.L_20 - .L_19)
.L_19:
        /*0060*/ 	.word	0x00000000
        /*0064*/ 	.short	0x0015
        /*0066*/ 	.short	0x0068
        /*0068*/ 	.byte	0x00, 0xf0, 0x11, 0x00


	//----- nvinfo : EIATTR_KPARAM_INFO
	.align		4
.L_20:
        /*006c*/ 	.byte	0x04, 0x17
        /*006e*/ 	.short	(.L_22 - .L_21)
.L_21:
        /*0070*/ 	.word	0x00000000
        /*0074*/ 	.short	0x0014
        /*0076*/ 	.short	0x0064
        /*0078*/ 	.byte	0x00, 0xf0, 0x11, 0x00


	//----- nvinfo : EIATTR_KPARAM_INFO
	.align		4
.L_22:
        /*007c*/ 	.byte	0x04, 0x17
        /*007e*/ 	.short	(.L_24 - .L_23)
.L_23:
        /*0080*/ 	.word	0x00000000
        /*0084*/ 	.short	0x0013
        /*0086*/ 	.short	0x0060
        /*0088*/ 	.byte	0x00, 0xf0, 0x11, 0x00


	//----- nvinfo : EIATTR_KPARAM_INFO
	.align		4
.L_24:
        /*008c*/ 	.byte	0x04, 0x17
        /*008e*/ 	.short	(.L_26 - .L_25)
.L_25:
        /*0090*/ 	.word	0x00000000
        /*0094*/ 	.short	0x0012
        /*0096*/ 	.short	0x005c
        /*0098*/ 	.byte	0x00, 0xf0, 0x11, 0x00


	//----- nvinfo : EIATTR_KPARAM_INFO
	.align		4
.L_26:
        /*009c*/ 	.byte	0x04, 0x17
        /*009e*/ 	.short	(.L_28 - .L_27)
.L_27:
        /*00a0*/ 	.word	0x00000000
        /*00a4*/ 	.short	0x0011
        /*00a6*/ 	.short	0x0058
        /*00a8*/ 	.byte	0x00, 0xf0, 0x11, 0x00


	//----- nvinfo : EIATTR_KPARAM_INFO
	.align		4
.L_28:
        /*00ac*/ 	.byte	0x04, 0x17
        /*00ae*/ 	.short	(.L_30 - .L_29)
.L_29:
        /*00b0*/ 	.word	0x00000000
        /*00b4*/ 	.short	0x0010
        /*00b6*/ 	.short	0x0054
        /*00b8*/ 	.byte	0x00, 0xf0, 0x11, 0x00


	//----- nvinfo : EIATTR_KPARAM_INFO
	.align		4
.L_30:
        /*00bc*/ 	.byte	0x04, 0x17
        /*00be*/ 	.short	(.L_32 - .L_31)
.L_31:
        /*00c0*/ 	.word	0x00000000
        /*00c4*/ 	.short	0x000f
        /*00c6*/ 	.short	0x0050
        /*00c8*/ 	.byte	0x00, 0xf0, 0x11, 0x00


	//----- nvinfo : EIATTR_KPARAM_INFO
	.align		4
.L_32:
        /*00cc*/ 	.byte	0x04, 0x17
        /*00ce*/ 	.short	(.L_34 - .L_33)
.L_33:
        /*00d0*/ 	.word	0x00000000
        /*00d4*/ 	.short	0x000e
        /*00d6*/ 	.short	0x004c
        /*00d8*/ 	.byte	0x00, 0xf0, 0x11, 0x00


	//----- nvinfo : EIATTR_KPARAM_INFO
	.align		4
.L_34:
        /*00dc*/ 	.byte	0x04, 0x17
        /*00de*/ 	.short	(.L_36 - .L_35)
.L_35:
        /*00e0*/ 	.word	0x00000000
        /*00e4*/ 	.short	0x000d
        /*00e6*/ 	.short	0x0048
        /*00e8*/ 	.byte	0x00, 0xf0, 0x11, 0x00


	//----- nvinfo : EIATTR_KPARAM_INFO
	.align		4
.L_36:
        /*00ec*/ 	.byte	0x04, 0x17
        /*00ee*/ 	.short	(.L_38 - .L_37)
.L_37:
        /*00f0*/ 	.word	0x00000000
        /*00f4*/ 	.short	0x000c
        /*00f6*/ 	.short	0x0044
        /*00f8*/ 	.byte	0x00, 0xf0, 0x11, 0x00


	//----- nvinfo : EIATTR_KPARAM_INFO
	.align		4
.L_38:
        /*00fc*/ 	.byte	0x04, 0x17
        /*00fe*/ 	.short	(.L_40 - .L_39)
.L_39:
        /*0100*/ 	.word	0x00000000
        /*0104*/ 	.short	0x000b
        /*0106*/ 	.short	0x0040
        /*0108*/ 	.byte	0x00, 0xf0, 0x11, 0x00


	//----- nvinfo : EIATTR_KPARAM_INFO
	.align		4
.L_40:
        /*010c*/ 	.byte	0x04, 0x17
        /*010e*/ 	.short	(.L_42 - .L_41)
.L_41:
        /*0110*/ 	.word	0x00000000
        /*0114*/ 	.short	0x000a
        /*0116*/ 	.short	0x003c
        /*0118*/ 	.byte	0x00, 0xf0, 0x11, 0x00


	//----- nvinfo : EIATTR_KPARAM_INFO
	.align		4
.L_42:
        /*011c*/ 	.byte	0x04, 0x17
        /*011e*/ 	.short	(.L_44 - .L_43)
.L_43:
        /*0120*/ 	.word	0x00000000
        /*0124*/ 	.short	0x0009
        /*0126*/ 	.short	0x0038
        /*0128*/ 	.byte	0x00, 0xf0, 0x11, 0x00


	//----- nvinfo : EIATTR_KPARAM_INFO
	.align		4
.L_44:
        /*012c*/ 	.byte	0x04, 0x17
        /*012e*/ 	.short	(.L_46 - .L_45)
.L_45:
        /*0130*/ 	.word	0x00000000
        /*0134*/ 	.short	0x0008
        /*0136*/ 	.short	0x0034
        /*0138*/ 	.byte	0x00, 0xf0, 0x11, 0x00


	//----- nvinfo : EIATTR_KPARAM_INFO
	.align		4
.L_46:
        /*013c*/ 	.byte	0x04, 0x17
        /*013e*/ 	.short	(.L_48 - .L_47)
.L_47:
        /*0140*/ 	.word	0x00000000
        /*0144*/ 	.short	0x0007
        /*0146*/ 	.short	0x0030
        /*0148*/ 	.byte	0x00, 0xf0, 0x11, 0x00


	//----- nvinfo : EIATTR_KPARAM_INFO
	.align		4
.L_48:
        /*014c*/ 	.byte	0x04, 0x17
        /*014e*/ 	.short	(.L_50 - .L_49)
.L_49:
        /*0150*/ 	.word	0x00000000
        /*0154*/ 	.short	0x0006
        /*0156*/ 	.short	0x002c
        /*0158*/ 	.byte	0x00, 0xf0, 0x11, 0x00


	//----- nvinfo : EIATTR_KPARAM_INFO
	.align		4
.L_50:
        /*015c*/ 	.byte	0x04, 0x17
        /*015e*/ 	.short	(.L_52 - .L_51)
.L_51:
        /*0160*/ 	.word	0x00000000
        /*0164*/ 	.short	0x0005
        /*0166*/ 	.short	0x0028
        /*0168*/ 	.byte	0x00, 0xf0, 0x11, 0x00


	//----- nvinfo : EIATTR_KPARAM_INFO
	.align		4
.L_52:
        /*016c*/ 	.byte	0x04, 0x17
        /*016e*/ 	.short	(.L_54 - .L_53)
.L_53:
        /*0170*/ 	.word	0x00000000
        /*0174*/ 	.short	0x0004
        /*0176*/ 	.short	0x0020
        /*0178*/ 	.byte	0x00, 0xf4, 0x21, 0x00


	//----- nvinfo : EIATTR_KPARAM_INFO
	.align		4
.L_54:
        /*017c*/ 	.byte	0x04, 0x17
        /*017e*/ 	.short	(.L_56 - .L_55)
.L_55:
        /*0180*/ 	.word	0x00000000
        /*0184*/ 	.short	0x0003
        /*0186*/ 	.short	0x0018
        /*0188*/ 	.byte	0x00, 0xf4, 0x21, 0x00


	//----- nvinfo : EIATTR_KPARAM_INFO
	.align		4
.L_56:
        /*018c*/ 	.byte	0x04, 0x17
        /*018e*/ 	.short	(.L_58 - .L_57)
.L_57:
        /*0190*/ 	.word	0x00000000
        /*0194*/ 	.short	0x0002
        /*0196*/ 	.short	0x0010
        /*0198*/ 	.byte	0x00, 0xf4, 0x21, 0x00


	//----- nvinfo : EIATTR_KPARAM_INFO
	.align		4
.L_58:
        /*019c*/ 	.byte	0x04, 0x17
        /*019e*/ 	.short	(.L_60 - .L_59)
.L_59:
        /*01a0*/ 	.word	0x00000000
        /*01a4*/ 	.short	0x0001
        /*01a6*/ 	.short	0x0008
        /*01a8*/ 	.byte	0x00, 0xf4, 0x21, 0x00


	//----- nvinfo : EIATTR_KPARAM_INFO
	.align		4
.L_60:
        /*01ac*/ 	.byte	0x04, 0x17
        /*01ae*/ 	.short	(.L_62 - .L_61)
.L_61:
        /*01b0*/ 	.word	0x00000000
        /*01b4*/ 	.short	0x0000
        /*01b6*/ 	.short	0x0000
        /*01b8*/ 	.byte	0x00, 0xf4, 0x21, 0x00


	//----- nvinfo : EIATTR_MAXREG_COUNT
	.align		4
.L_62:
        /*01bc*/ 	.byte	0x03, 0x1b
        /*01be*/ 	.short	0x00ff


	//----- nvinfo : EIATTR_NUM_BARRIERS
	.align		4
        /*01c0*/ 	.byte	0x02, 0x4c
        /*01c2*/ 	.byte	0x01
	.zero		1


	//----- nvinfo : EIATTR_MERCURY_ISA_VERSION
	.align		4
        /*01c4*/ 	.byte	0x03, 0x5f
        /*01c6*/ 	.short	0x0000


	//----- nvinfo : EIATTR_COOP_GROUP_MASK_REGIDS
	.align		4
        /*01c8*/ 	.byte	0x04, 0x29
        /*01ca*/ 	.short	(.L_64 - .L_63)


	//   ....[0]....
.L_63:
        /*01cc*/ 	.word	0xffffffff


	//   ....[1]....
        /*01d0*/ 	.word	0xffffffff


	//   ....[2]....
        /*01d4*/ 	.word	0xffffffff


	//   ....[3]....
        /*01d8*/ 	.word	0xffffffff


	//   ....[4]....
        /*01dc*/ 	.word	0xffffffff


	//   ....[5]....
        /*01e0*/ 	.word	0xffffffff


	//   ....[6]....
        /*01e4*/ 	.word	0xffffffff


	//   ....[7]....
        /*01e8*/ 	.word	0xffffffff


	//   ....[8]....
        /*01ec*/ 	.word	0xffffffff


	//   ....[9]....
        /*01f0*/ 	.word	0xffffffff


	//   ....[10]....
        /*01f4*/ 	.word	0xffffffff


	//   ....[11]....
        /*01f8*/ 	.word	0xffffffff


	//   ....[12]....
        /*01fc*/ 	.word	0xffffffff


	//   ....[13]....
        /*0200*/ 	.word	0xffffffff


	//   ....[14]....
        /*0204*/ 	.word	0xffffffff


	//   ....[15]....
        /*0208*/ 	.word	0xffffffff


	//   ....[16]....
        /*020c*/ 	.word	0xffffffff


	//   ....[17]....
        /*0210*/ 	.word	0xffffffff


	//   ....[18]....
        /*0214*/ 	.word	0xffffffff


	//   ....[19]....
        /*0218*/ 	.word	0xffffffff


	//   ....[20]....
        /*021c*/ 	.word	0xffffffff


	//   ....[21]....
        /*0220*/ 	.word	0xffffffff


	//   ....[22]....
        /*0224*/ 	.word	0xffffffff


	//   ....[23]....
        /*0228*/ 	.word	0xffffffff


	//   ....[24]....
        /*022c*/ 	.word	0xffffffff


	//   ....[25]....
        /*0230*/ 	.word	0xffffffff


	//   ....[26]....
        /*0234*/ 	.word	0xffffffff


	//   ....[27]....
        /*0238*/ 	.word	0xffffffff


	//   ....[28]....
        /*023c*/ 	.word	0xffffffff


	//   ....[29]....
        /*0240*/ 	.word	0xffffffff


	//   ....[30]....
        /*0244*/ 	.word	0xffffffff


	//   ....[31]....
        /*0248*/ 	.word	0xffffffff


	//   ....[32]....
        /*024c*/ 	.word	0xffffffff


	//   ....[33]....
        /*0250*/ 	.word	0xffffffff


	//   ....[34]....
        /*0254*/ 	.word	0xffffffff


	//   ....[35]....
        /*0258*/ 	.word	0xffffffff


	//----- nvinfo : EIATTR_COOP_GROUP_INSTR_OFFSETS
	.align		4
.L_64:
        /*025c*/ 	.byte	0x04, 0x28
        /*025e*/ 	.short	(.L_66 - .L_65)


	//   ....[0]....
.L_65:
        /*0260*/ 	.word	0x00002b80


	//   ....[1]....
        /*0264*/ 	.word	0x00002b90


	//   ....[2]....
        /*0268*/ 	.word	0x00002ba0


	//   ....[3]....
        /*026c*/ 	.word	0x00002bb0


	//   ....[4]....
        /*0270*/ 	.word	0x00002bc0


	//   ....[5]....
        /*0274*/ 	.word	0x00002bd0


	//   ....[6]....
        /*0278*/ 	.word	0x00002be0


	//   ....[7]....
        /*027c*/ 	.word	0x00002bf0


	//   ....[8]....
        /*0280*/ 	.word	0x00002c80


	//   ....[9]....
        /*0284*/ 	.word	0x00002c90


	//   ....[10]....
        /*0288*/ 	.word	0x00002ca0


	//   ....[11]....
        /*028c*/ 	.word	0x00002cb0


	//   ....[12]....
        /*0290*/ 	.word	0x00002cc0


	//   ....[13]....
        /*0294*/ 	.word	0x00002cd0


	//   ....[14]....
        /*0298*/ 	.word	0x00002ce0


	//   ....[15]....
        /*029c*/ 	.word	0x00002cf0


	//   ....[16]....
        /*02a0*/ 	.word	0x00002e20


	//   ....[17]....
        /*02a4*/ 	.word	0x00002e40


	//   ....[18]....
        /*02a8*/ 	.word	0x00003300


	//   ....[19]....
        /*02ac*/ 	.word	0x00003310


	//   ....[20]....
        /*02b0*/ 	.word	0x00003320


	//   ....[21]....
        /*02b4*/ 	.word	0x00003330


	//   ....[22]....
        /*02b8*/ 	.word	0x00003340


	//   ....[23]....
        /*02bc*/ 	.word	0x00003350


	//   ....[24]....
        /*02c0*/ 	.word	0x00003360


	//   ....[25]....
        /*02c4*/ 	.word	0x00003370


	//   ....[26]....
        /*02c8*/ 	.word	0x00003400


	//   ....[27]....
        /*02cc*/ 	.word	0x00003410


	//   ....[28]....
        /*02d0*/ 	.word	0x00003420


	//   ....[29]....
        /*02d4*/ 	.word	0x00003430


	//   ....[30]....
        /*02d8*/ 	.word	0x00003440


	//   ....[31]....
        /*02dc*/ 	.word	0x00003450


	//   ....[32]....
        /*02e0*/ 	.word	0x00003460


	//   ....[33]....
        /*02e4*/ 	.word	0x00003470


	//   ....[34]....
        /*02e8*/ 	.word	0x000035b0


	//   ....[35]....
        /*02ec*/ 	.word	0x000035d0


	//----- nvinfo : EIATTR_EXIT_INSTR_OFFSETS
	.align		4
.L_66:
        /*02f0*/ 	.byte	0x04, 0x1c
        /*02f2*/ 	.short	(.L_68 - .L_67)


	//   ....[0]....
.L_67:
        /*02f4*/ 	.word	0x00006160


	//   ....[1]....
        /*02f8*/ 	.word	0x00006200


	//----- nvinfo : EIATTR_REQNTID
	.align		4
.L_68:
        /*02fc*/ 	.byte	0x04, 0x10
        /*02fe*/ 	.short	(.L_70 - .L_69)
.L_69:
        /*0300*/ 	.word	0x00000100
        /*0304*/ 	.word	0x00000001
        /*0308*/ 	.word	0x00000001
.L_70:


//--------------------- .nv.callgraph             --------------------------
	.section	.nv.callgraph,"",@"SHT_CUDA_CALLGRAPH"
	.align	4
	.sectionentsize	8
	.align		4
        /*0000*/ 	.word	0x00000000
	.align		4
        /*0004*/ 	.word	0xffffffff
	.align		4
        /*0008*/ 	.word	0x00000000
	.align		4
        /*000c*/ 	.word	0xfffffffe
	.align		4
        /*0010*/ 	.word	0x00000000
	.align		4
        /*0014*/ 	.word	0xfffffffd
	.align		4
        /*0018*/ 	.word	0x00000000
	.align		4
        /*001c*/ 	.word	0xfffffffc


//--------------------- .nv.rel.action            --------------------------
	.section	.nv.rel.action,"",@"SHT_CUDA_RELOCINFO"
	.align	8
	.sectionentsize	8
        /*0000*/ 	.byte	0x73, 0x00, 0x00, 0x00, 0x00, 0x00, 0x00, 0x00, 0x00, 0x00, 0x00, 0x11, 0x25, 0x00, 0x05, 0x36


//--------------------- .nv.constant4             --------------------------
	.section	.nv.constant4,"a",@progbits
	.align	8
	.align		8
.nv.constant4:
        /*0000*/ 	.dword	_$_str


//--------------------- .nv.constant0.attn_fwd    --------------------------
	.section	.nv.constant0.attn_fwd,"a",@progbits
	.sectionflags	@""
	.align	4
.nv.constant0.attn_fwd:
	.zero		488


//--------------------- .text.attn_fwd            --------------------------
	.section	.text.attn_fwd,"ax",@progbits
	.sectioninfo	@"SHI_REGISTERS=255"
	.align	128
        .global         attn_fwd
        .type           attn_fwd,@function
        .size           attn_fwd,(.L_x_3 - attn_fwd)
        .other          attn_fwd,@"STO_CUDA_ENTRY STV_DEFAULT"
attn_fwd:
.text.attn_fwd:
[----:B------:R-:W-:Y:S02]  /*0000*/  MOV R1, c[0x0][0x28] ;  /* 0x00000a0000017a02 */ /* 0x000fe40000000f00 */
[----:B------:R-:W0:Y:S01]  /*0010*/  S2R R0, SR_TID.X ;  /* 0x0000000000007919 */ /* 0x000e220000002100 */
[----:B------:R-:W-:Y:S01]  /*0020*/  MOV R46, c[0x0][0x198] ;  /* 0x00006600002e7a02 */ /* 0x000fe20000000f00 */
[----:B------:R-:W-:Y:S02]  /*0030*/  ULDC.64 UR12, c[0x0][0x118] ;  /* 0x00004600000c7ab9 */ /* 0x000fe40000000a00 */
[----:B------:R-:W1:Y:S04]  /*0040*/  S2R R4, SR_CTAID.X ;  /* 0x0000000000047919 */ /* 0x000e680000002500 */
[----:B------:R-:W2:Y:S01]  /*0050*/  S2R R2, SR_CTAID.Y ;  /* 0x0000000000027919 */ /* 0x000ea20000002600 */
[----:B0-----:R-:W-:Y:S02]  /*0060*/  SHF.R.U32.HI R18, RZ, 0x6, R0 ;  /* 0x00000006ff127819 */ /* 0x001fe40000011600 */
[----:B------:R-:W-:-:S02]  /*0070*/  LOP3.LUT R3, R0, 0x3f, RZ, 0xc0, !PT ;  /* 0x0000003f00037812 */ /* 0x000fc400078ec0ff */
[----:B------:R-:W-:-:S03]  /*0080*/  SGXT.U32 R18, R18, 0x2 ;  /* 0x000000021212781a */ /* 0x000fc60000000000 */
[----:B-1----:R-:W-:Y:S02]  /*0090*/  IMAD R3, R4, 0x40, R3 ;  /* 0x0000004004037824 */ /* 0x002fe400078e0203 */
[----:B------:R-:W-:Y:S02]  /*00a0*/  IMAD R9, R18, c[0x0][0x198], RZ ;  /* 0x0000660012097a24 */ /* 0x000fe400078e02ff */
[----:B--2---:R-:W-:Y:S02]  /*00b0*/  IMAD R4, R2, c[0x0][0x190], RZ ;  /* 0x0000640002047a24 */ /* 0x004fe400078e02ff */
[----:B------:R-:W-:Y:S02]  /*00c0*/  IMAD R10, R46, 0x4, R9 ;  /* 0x000000042e0a7824 */ /* 0x000fe400078e0209 */
[----:B------:R-:W-:Y:S02]  /*00d0*/  IMAD R6, R3, c[0x0][0x194], RZ ;  /* 0x0000650003067a24 */ /* 0x000fe400078e02ff */
[----:B------:R-:W-:Y:S01]  /*00e0*/  IMAD.SHL.U32 R5, R4, 0x2, RZ ;  /* 0x0000000204057824 */ /* 0x000fe200078e00ff */
[----:B------:R-:W-:Y:S01]  /*00f0*/  LEA R11, R46, R10, 0x2 ;  /* 0x0000000a2e0b7211 */ /* 0x000fe200078e10ff */
[----:B------:R-:W-:Y:S01]  /*0100*/  IMAD.HI R4, R4, 0x2, RZ ;  /* 0x0000000204047827 */ /* 0x000fe200078e02ff */
[----:B------:R-:W-:-:S03]  /*0110*/  SHF.L.U32 R8, R6, 0x1, RZ ;  /* 0x0000000106087819 */ /* 0x000fc600000006ff */
[----:B------:R-:W-:Y:S01]  /*0120*/  IMAD R12, R46, 0x4, R11 ;  /* 0x000000042e0c7824 */ /* 0x000fe200078e020b */
[----:B------:R-:W-:Y:S01]  /*0130*/  IADD3 R30, P0, P1, R8, c[0x0][0x160], R5 ;  /* 0x00005800081e7a10 */ /* 0x000fe2000791e005 */
[----:B------:R-:W-:-:S03]  /*0140*/  IMAD.HI R7, R6, 0x2, RZ ;  /* 0x0000000206077827 */ /* 0x000fc600078e02ff */
[C---:B------:R-:W-:Y:S02]  /*0150*/  LEA R13, R46.reuse, R12, 0x2 ;  /* 0x0000000c2e0d7211 */ /* 0x040fe400078e10ff */
[----:B------:R-:W-:Y:S02]  /*0160*/  IADD3.X R44, R7, c[0x0][0x164], R4, P0, P1 ;  /* 0x00005900072c7a10 */ /* 0x000fe400007e2404 */
[-C--:B------:R-:W-:Y:S01]  /*0170*/  LEA R4, P0, R9, R30.reuse, 0x1 ;  /* 0x0000001e09047211 */ /* 0x080fe200078008ff */
[----:B------:R-:W-:Y:S01]  /*0180*/  IMAD R15, R46, 0x4, R13 ;  /* 0x000000042e0f7824 */ /* 0x000fe200078e020d */
[----:B------:R-:W-:Y:S02]  /*0190*/  LEA R8, P1, R11, R30, 0x1 ;  /* 0x0000001e0b087211 */ /* 0x000fe400078208ff */
[----:B------:R-:W-:Y:S02]  /*01a0*/  LEA.HI.X.SX32 R5, R9, R44, 0x1, P0 ;  /* 0x0000002c09057211 */ /* 0x000fe400000f0eff */
[----:B------:R-:W-:-:S02]  /*01b0*/  LEA R6, P0, R10, R30, 0x1 ;  /* 0x0000001e0a067211 */ /* 0x000fc400078008ff */
[----:B------:R-:W-:Y:S01]  /*01c0*/  LEA R16, R46, R15, 0x2 ;  /* 0x0000000f2e107211 */ /* 0x000fe200078e10ff */
[----:B------:R0:W2:Y:S01]  /*01d0*/  LDG.E.U16 R24, [R4.64] ;  /* 0x0000000c04187981 */ /* 0x0000a2000c1e1500 */
[----:B------:R-:W-:Y:S02]  /*01e0*/  LEA.HI.X.SX32 R7, R10, R44, 0x1, P0 ;  /* 0x0000002c0a077211 */ /* 0x000fe400000f0eff */
[----:B------:R-:W-:Y:S01]  /*01f0*/  LEA R10, P0, R12, R30, 0x1 ;  /* 0x0000001e0c0a7211 */ /* 0x000fe200078008ff */
[----:B------:R-:W-:Y:S01]  /*0200*/  IMAD R17, R46, 0x4, R16 ;  /* 0x000000042e117824 */ /* 0x000fe200078e0210 */
[-C--:B------:R-:W-:Y:S01]  /*0210*/  LEA.HI.X.SX32 R9, R11, R44.reuse, 0x1, P1 ;  /* 0x0000002c0b097211 */ /* 0x080fe200008f0eff */
[----:B------:R1:W3:Y:S01]  /*0220*/  LDG.E.U16 R25, [R6.64] ;  /* 0x0000000c06197981 */ /* 0x0002e2000c1e1500 */
[----:B------:R-:W-:Y:S02]  /*0230*/  LEA.HI.X.SX32 R11, R12, R44, 0x1, P0 ;  /* 0x0000002c0c0b7211 */ /* 0x000fe400000f0eff */
[-C--:B------:R-:W-:Y:S01]  /*0240*/  LEA R12, P0, R13, R30.reuse, 0x1 ;  /* 0x0000001e0d0c7211 */ /* 0x080fe200078008ff */
[----:B------:R4:W5:Y:S01]  /*0250*/  LDG.E.U16 R26, [R8.64] ;  /* 0x0000000c081a7981 */ /* 0x000962000c1e1500 */
[----:B------:R-:W-:-:S02]  /*0260*/  LEA R14, P1, R16, R30, 0x1 ;  /* 0x0000001e100e7211 */ /* 0x000fc400078208ff */
[----:B------:R-:W-:Y:S01]  /*0270*/  LEA.HI.X.SX32 R13, R13, R44, 0x1, P0 ;  /* 0x0000002c0d0d7211 */ /* 0x000fe200000f0eff */
[----:B------:R4:W2:Y:S01]  /*0280*/  LDG.E.U16 R27, [R10.64] ;  /* 0x0000000c0a1b7981 */ /* 0x0008a2000c1e1500 */
[C---:B-1----:R-:W-:Y:S02]  /*0290*/  LEA R7, R46.reuse, R17, 0x2 ;  /* 0x000000112e077211 */ /* 0x042fe400078e10ff */
[C---:B0-----:R-:W-:Y:S01]  /*02a0*/  LEA R4, P0, R15.reuse, R30, 0x1 ;  /* 0x0000001e0f047211 */ /* 0x041fe200078008ff */
[----:B------:R0:W2:Y:S02]  /*02b0*/  LDG.E.U16 R28, [R12.64] ;  /* 0x0000000c0c1c7981 */ /* 0x0000a4000c1e1500 */
[----:B----4-:R-:W-:Y:S01]  /*02c0*/  IMAD R11, R46, 0x4, R7 ;  /* 0x000000042e0b7824 */ /* 0x010fe200078e0207 */
[-C--:B------:R-:W-:Y:S02]  /*02d0*/  LEA.HI.X.SX32 R5, R15, R44.reuse, 0x1, P0 ;  /* 0x0000002c0f057211 */ /* 0x080fe400000f0eff */
[----:B------:R-:W-:-:S02]  /*02e0*/  LEA.HI.X.SX32 R15, R16, R44, 0x1, P1 ;  /* 0x0000002c100f7211 */ /* 0x000fc400008f0eff */
[C---:B------:R-:W-:Y:S01]  /*02f0*/  LEA R8, P0, R17.reuse, R30, 0x1 ;  /* 0x0000001e11087211 */ /* 0x040fe200078008ff */
[----:B------:R1:W4:Y:S01]  /*0300*/  LDG.E.U16 R29, [R4.64] ;  /* 0x0000000c041d7981 */ /* 0x000322000c1e1500 */
[C---:B------:R-:W-:Y:S02]  /*0310*/  LEA R16, R46.reuse, R11, 0x2 ;  /* 0x0000000b2e107211 */ /* 0x040fe400078e10ff */
[----:B------:R-:W-:Y:S01]  /*0320*/  LEA.HI.X.SX32 R9, R17, R44, 0x1, P0 ;  /* 0x0000002c11097211 */ /* 0x000fe200000f0eff */
[----:B------:R1:W2:Y:S01]  /*0330*/  LDG.E.U16 R32, [R14.64] ;  /* 0x0000000c0e207981 */ /* 0x0002a2000c1e1500 */
[CC--:B------:R-:W-:Y:S01]  /*0340*/  LEA R6, P0, R7.reuse, R30.reuse, 0x1 ;  /* 0x0000001e07067211 */ /* 0x0c0fe200078008ff */
[----:B------:R-:W-:Y:S01]  /*0350*/  IMAD R17, R46, 0x4, R16 ;  /* 0x000000042e117824 */ /* 0x000fe200078e0210 */
[----:B0-----:R-:W-:Y:S01]  /*0360*/  LEA R12, P1, R16, R30, 0x1 ;  /* 0x0000001e100c7211 */ /* 0x001fe200078208ff */
[----:B------:R0:W2:Y:S01]  /*0370*/  LDG.E.U16 R31, [R8.64] ;  /* 0x0000000c081f7981 */ /* 0x0000a2000c1e1500 */
[----:B------:R-:W-:-:S02]  /*0380*/  LEA.HI.X.SX32 R7, R7, R44, 0x1, P0 ;  /* 0x0000002c07077211 */ /* 0x000fc400000f0eff */
[C---:B------:R-:W-:Y:S02]  /*0390*/  LEA R10, P0, R11.reuse, R30, 0x1 ;  /* 0x0000001e0b0a7211 */ /* 0x040fe400078008ff */
[C---:B-1----:R-:W-:Y:S01]  /*03a0*/  LEA R14, R46.reuse, R17, 0x2 ;  /* 0x000000112e0e7211 */ /* 0x042fe200078e10ff */
[----:B------:R1:W2:Y:S01]  /*03b0*/  LDG.E.U16 R34, [R6.64] ;  /* 0x0000000c06227981 */ /* 0x0002a2000c1e1500 */
[----:B------:R-:W-:Y:S02]  /*03c0*/  LEA.HI.X.SX32 R11, R11, R44, 0x1, P0 ;  /* 0x0000002c0b0b7211 */ /* 0x000fe400000f0eff */
[C---:B------:R-:W-:Y:S01]  /*03d0*/  LEA R4, P0, R17.reuse, R30, 0x1 ;  /* 0x0000001e11047211 */ /* 0x040fe200078008ff */
[----:B------:R-:W-:Y:S01]  /*03e0*/  IMAD R15, R46, 0x4, R14 ;  /* 0x000000042e0f7824 */ /* 0x000fe200078e020e */
[-C--:B------:R-:W-:Y:S01]  /*03f0*/  LEA.HI.X.SX32 R13, R16, R44.reuse, 0x1, P1 ;  /* 0x0000002c100d7211 */ /* 0x080fe200008f0eff */
[----:B------:R1:W2:Y:S01]  /*0400*/  LDG.E.U16 R33, [R10.64] ;  /* 0x0000000c0a217981 */ /* 0x0002a2000c1e1500 */
[----:B------:R-:W-:-:S02]  /*0410*/  LEA.HI.X.SX32 R5, R17, R44, 0x1, P0 ;  /* 0x0000002c11057211 */ /* 0x000fc400000f0eff */
[----:B0-----:R-:W-:Y:S01]  /*0420*/  LEA R8, P0, R14, R30, 0x1 ;  /* 0x0000001e0e087211 */ /* 0x001fe200078008ff */
[----:B------:R0:W2:Y:S01]  /*0430*/  LDG.E.U16 R36, [R12.64] ;  /* 0x0000000c0c247981 */ /* 0x0000a2000c1e1500 */
[----:B------:R-:W-:Y:S02]  /*0440*/  LEA R16, R46, R15, 0x2 ;  /* 0x0000000f2e107211 */ /* 0x000fe400078e10ff */
[----:B------:R-:W-:Y:S01]  /*0450*/  LEA.HI.X.SX32 R9, R14, R44, 0x1, P0 ;  /* 0x0000002c0e097211 */ /* 0x000fe200000f0eff */
[----:B------:R0:W2:Y:S01]  /*0460*/  LDG.E.U16 R35, [R4.64] ;  /* 0x0000000c04237981 */ /* 0x0000a2000c1e1500 */
[CC--:B-1----:R-:W-:Y:S01]  /*0470*/  LEA R6, P0, R15.reuse, R30.reuse, 0x1 ;  /* 0x0000001e0f067211 */ /* 0x0c2fe200078008ff */
[----:B------:R-:W-:Y:S01]  /*0480*/  IMAD R17, R46, 0x4, R16 ;  /* 0x000000042e117824 */ /* 0x000fe200078e0210 */
[----:B------:R-:W-:Y:S01]  /*0490*/  LEA R14, P1, R16, R30, 0x1 ;  /* 0x0000001e100e7211 */ /* 0x000fe200078208ff */
[----:B------:R1:W2:Y:S01]  /*04a0*/  LDG.E.U16 R38, [R8.64] ;  /* 0x0000000c08267981 */ /* 0x0002a2000c1e1500 */
[----:B------:R-:W-:-:S02]  /*04b0*/  LEA.HI.X.SX32 R7, R15, R44, 0x1, P0 ;  /* 0x0000002c0f077211 */ /* 0x000fc400000f0eff */
[----:B------:R-:W-:Y:S02]  /*04c0*/  LEA.HI.X.SX32 R15, R16, R44, 0x1, P1 ;  /* 0x0000002c100f7211 */ /* 0x000fe400008f0eff */
[----:B------:R-:W-:Y:S01]  /*04d0*/  LEA R16, R46, R17, 0x2 ;  /* 0x000000112e107211 */ /* 0x000fe200078e10ff */
[----:B------:R1:W2:Y:S01]  /*04e0*/  LDG.E.U16 R37, [R6.64] ;  /* 0x0000000c06257981 */ /* 0x0002a2000c1e1500 */
[----:B------:R-:W-:-:S03]  /*04f0*/  LEA R10, P0, R17, R30, 0x1 ;  /* 0x0000001e110a7211 */ /* 0x000fc600078008ff */
[----:B0-----:R-:W-:Y:S01]  /*0500*/  IMAD R12, R46, 0x4, R16 ;  /* 0x000000042e0c7824 */ /* 0x001fe200078e0210 */
[----:B------:R-:W-:Y:S01]  /*0510*/  LEA.HI.X.SX32 R11, R17, R44, 0x1, P0 ;  /* 0x0000002c110b7211 */ /* 0x000fe200000f0eff */
[----:B------:R0:W2:Y:S01]  /*0520*/  LDG.E.U16 R40, [R14.64] ;  /* 0x0000000c0e287981 */ /* 0x0000a2000c1e1500 */
[----:B------:R-:W-:Y:S02]  /*0530*/  LEA R4, P0, R16, R30, 0x1 ;  /* 0x0000001e10047211 */ /* 0x000fe400078008ff */
[----:B------:R-:W-:Y:S01]  /*0540*/  LEA R13, R46, R12, 0x2 ;  /* 0x0000000c2e0d7211 */ /* 0x000fe200078e10ff */
[----:B------:R0:W2:Y:S01]  /*0550*/  LDG.E.U16 R39, [R10.64] ;  /* 0x0000000c0a277981 */ /* 0x0000a2000c1e1500 */
[----:B------:R-:W-:-:S03]  /*0560*/  LEA.HI.X.SX32 R5, R16, R44, 0x1, P0 ;  /* 0x0000002c10057211 */ /* 0x000fc600000f0eff */
[----:B------:R-:W-:Y:S01]  /*0570*/  IMAD R16, R46, 0x4, R13 ;  /* 0x000000042e107824 */ /* 0x000fe200078e020d */
[----:B-1----:R-:W-:Y:S01]  /*0580*/  LEA R8, P0, R12, R30, 0x1 ;  /* 0x0000001e0c087211 */ /* 0x002fe200078008ff */
[----:B------:R1:W2:Y:S03]  /*0590*/  LDG.E.U16 R42, [R4.64] ;  /* 0x0000000c042a7981 */ /* 0x0002a6000c1e1500 */
[----:B------:R-:W-:-:S05]  /*05a0*/  LEA R17, R46, R16, 0x2 ;  /* 0x000000102e117211 */ /* 0x000fca00078e10ff */
[----:B------:R-:W-:Y:S01]  /*05b0*/  IMAD R19, R46, 0x4, R17 ;  /* 0x000000042e137824 */ /* 0x000fe200078e0211 */
[----:B------:R-:W-:-:S04]  /*05c0*/  LEA R6, P1, R13, R30, 0x1 ;  /* 0x0000001e0d067211 */ /* 0x000fc800078208ff */
[----:B0-----:R-:W-:Y:S02]  /*05d0*/  LEA R15, R46, R19, 0x2 ;  /* 0x000000132e0f7211 */ /* 0x001fe400078e10ff */
[----:B------:R-:W-:Y:S02]  /*05e0*/  LEA.HI.X.SX32 R9, R12, R44, 0x1, P0 ;  /* 0x0000002c0c097211 */ /* 0x000fe400000f0eff */
[----:B------:R-:W-:Y:S01]  /*05f0*/  LEA R12, P0, R16, R30, 0x1 ;  /* 0x0000001e100c7211 */ /* 0x000fe200078008ff */
[----:B------:R-:W-:Y:S01]  /*0600*/  IMAD R20, R46, 0x4, R15 ;  /* 0x000000042e147824 */ /* 0x000fe200078e020f */
[-C--:B------:R-:W-:Y:S01]  /*0610*/  LEA.HI.X.SX32 R7, R13, R44.reuse, 0x1, P1 ;  /* 0x0000002c0d077211 */ /* 0x080fe200008f0eff */
[----:B------:R0:W3:Y:S01]  /*0620*/  LDG.E.U16 R41, [R8.64] ;  /* 0x0000000c08297981 */ /* 0x0000e2000c1e1500 */
[----:B------:R-:W-:Y:S02]  /*0630*/  LEA.HI.X.SX32 R13, R16, R44, 0x1, P0 ;  /* 0x0000002c100d7211 */ /* 0x000fe400000f0eff */
[----:B------:R-:W-:Y:S01]  /*0640*/  LEA R16, R46, R20, 0x2 ;  /* 0x000000142e107211 */ /* 0x000fe200078e10ff */
[----:B------:R0:W3:Y:S01]  /*0650*/  LDG.E.U16 R52, [R6.64] ;  /* 0x0000000c06347981 */ /* 0x0000e2000c1e1500 */
[----:B------:R-:W-:-:S03]  /*0660*/  LEA R10, P0, R17, R30, 0x1 ;  /* 0x0000001e110a7211 */ /* 0x000fc600078008ff */
[C---:B------:R-:W-:Y:S01]  /*0670*/  IMAD R21, R46.reuse, 0x4, R16 ;  /* 0x000000042e157824 */ /* 0x040fe200078e0210 */
[----:B------:R-:W-:Y:S01]  /*0680*/  LEA.HI.X.SX32 R11, R17, R44, 0x1, P0 ;  /* 0x0000002c110b7211 */ /* 0x000fe200000f0eff */
[----:B------:R0:W3:Y:S01]  /*0690*/  LDG.E.U16 R53, [R12.64] ;  /* 0x0000000c0c357981 */ /* 0x0000e2000c1e1500 */
[C---:B-1----:R-:W-:Y:S02]  /*06a0*/  LEA R4, P0, R19.reuse, R30, 0x1 ;  /* 0x0000001e13047211 */ /* 0x042fe400078008ff */
[----:B------:R-:W-:Y:S01]  /*06b0*/  LEA R17, R46, R21, 0x2 ;  /* 0x000000152e117211 */ /* 0x000fe200078e10ff */
[----:B------:R1:W3:Y:S01]  /*06c0*/  LDG.E.U16 R54, [R10.64] ;  /* 0x0000000c0a367981 */ /* 0x0002e2000c1e1500 */
[----:B------:R-:W-:-:S03]  /*06d0*/  LEA.HI.X.SX32 R5, R19, R44, 0x1, P0 ;  /* 0x0000002c13057211 */ /* 0x000fc600000f0eff */
[----:B------:R-:W-:Y:S01]  /*06e0*/  IMAD R19, R46, 0x4, R17 ;  /* 0x000000042e137824 */ /* 0x000fe200078e0211 */
[-C--:B0-----:R-:W-:Y:S01]  /*06f0*/  LEA R8, P0, R16, R30.reuse, 0x1 ;  /* 0x0000001e10087211 */ /* 0x081fe200078008ff */
[----:B------:R0:W3:Y:S03]  /*0700*/  LDG.E.U16 R55, [R4.64] ;  /* 0x0000000c04377981 */ /* 0x0000e6000c1e1500 */
[----:B------:R-:W-:Y:S02]  /*0710*/  LEA R7, R46, R19, 0x2 ;  /* 0x000000132e077211 */ /* 0x000fe400078e10ff */
[----:B------:R-:W-:Y:S02]  /*0720*/  LEA R14, P1, R15, R30, 0x1 ;  /* 0x0000001e0f0e7211 */ /* 0x000fe400078208ff */
[----:B------:R-:W-:Y:S01]  /*0730*/  LEA.HI.X.SX32 R9, R16, R44, 0x1, P0 ;  /* 0x0000002c10097211 */ /* 0x000fe200000f0eff */
[----:B------:R-:W-:Y:S01]  /*0740*/  IMAD R22, R46, 0x4, R7 ;  /* 0x000000042e167824 */ /* 0x000fe200078e0207 */
[----:B------:R-:W-:-:S02]  /*0750*/  LEA R12, P0, R17, R30, 0x1 ;  /* 0x0000001e110c7211 */ /* 0x000fc400078008ff */
[-C--:B------:R-:W-:Y:S01]  /*0760*/  LEA.HI.X.SX32 R15, R15, R44.reuse, 0x1, P1 ;  /* 0x0000002c0f0f7211 */ /* 0x080fe200008f0eff */
[----:B------:R0:W4:Y:S01]  /*0770*/  LDG.E.U16 R58, [R8.64] ;  /* 0x0000000c083a7981 */ /* 0x000122000c1e1500 */
[----:B------:R-:W-:Y:S02]  /*0780*/  LEA.HI.X.SX32 R13, R17, R44, 0x1, P0 ;  /* 0x0000002c110d7211 */ /* 0x000fe400000f0eff */
[C---:B-1----:R-:W-:Y:S01]  /*0790*/  LEA R10, P1, R7.reuse, R30, 0x1 ;  /* 0x0000001e070a7211 */ /* 0x042fe200078208ff */
[----:B------:R1:W4:Y:S01]  /*07a0*/  LDG.E.U16 R56, [R14.64] ;  /* 0x0000000c0e387981 */ /* 0x000322000c1e1500 */
[----:B------:R-:W-:Y:S02]  /*07b0*/  LEA R17, R46, R22, 0x2 ;  /* 0x000000162e117211 */ /* 0x000fe400078e10ff */
[----:B------:R-:W-:Y:S01]  /*07c0*/  LEA R6, P0, R20, R30, 0x1 ;  /* 0x0000001e14067211 */ /* 0x000fe200078008ff */
[----:B------:R1:W4:Y:S01]  /*07d0*/  LDG.E.U16 R60, [R12.64] ;  /* 0x0000000c0c3c7981 */ /* 0x000322000c1e1500 */
[-C--:B------:R-:W-:Y:S01]  /*07e0*/  LEA.HI.X.SX32 R11, R7, R44.reuse, 0x1, P1 ;  /* 0x0000002c070b7211 */ /* 0x080fe200008f0eff */
[----:B------:R-:W-:Y:S01]  /*07f0*/  IMAD R23, R46, 0x4, R17 ;  /* 0x000000042e177824 */ /* 0x000fe200078e0211 */
[----:B------:R-:W-:-:S02]  /*0800*/  LEA.HI.X.SX32 R7, R20, R44, 0x1, P0 ;  /* 0x0000002c14077211 */ /* 0x000fc400000f0eff */
[-C--:B0-----:R-:W-:Y:S01]  /*0810*/  LEA R4, P0, R21, R30.reuse, 0x1 ;  /* 0x0000001e15047211 */ /* 0x081fe200078008ff */
[----:B------:R0:W4:Y:S01]  /*0820*/  LDG.E.U16 R10, [R10.64] ;  /* 0x0000000c0a0a7981 */ /* 0x000122000c1e1500 */
[-C--:B------:R-:W-:Y:S02]  /*0830*/  LEA R8, P1, R19, R30.reuse, 0x1 ;  /* 0x0000001e13087211 */ /* 0x080fe400078208ff */
[----:B------:R-:W-:Y:S01]  /*0840*/  LEA R16, P2, R17, R30, 0x1 ;  /* 0x0000001e11107211 */ /* 0x000fe200078408ff */
[----:B------:R0:W4:Y:S01]  /*0850*/  LDG.E.U16 R20, [R6.64] ;  /* 0x0000000c06147981 */ /* 0x000122000c1e1500 */
[-C--:B------:R-:W-:Y:S02]  /*0860*/  LEA.HI.X.SX32 R5, R21, R44.reuse, 0x1, P0 ;  /* 0x0000002c15057211 */ /* 0x080fe400000f0eff */
[----:B------:R-:W-:Y:S02]  /*0870*/  LEA.HI.X.SX32 R9, R19, R44, 0x1, P1 ;  /* 0x0000002c13097211 */ /* 0x000fe400008f0eff */
[-C--:B-1----:R-:W-:Y:S01]  /*0880*/  LEA R14, P0, R22, R30.reuse, 0x1 ;  /* 0x0000001e160e7211 */ /* 0x082fe200078008ff */
[----:B------:R1:W4:Y:S01]  /*0890*/  LDG.E.U16 R19, [R4.64] ;  /* 0x0000000c04137981 */ /* 0x000322000c1e1500 */
[----:B------:R-:W-:-:S02]  /*08a0*/  LEA R12, P1, R23, R30, 0x1 ;  /* 0x0000001e170c7211 */ /* 0x000fc400078208ff */
[-C--:B------:R-:W-:Y:S01]  /*08b0*/  LEA.HI.X.SX32 R17, R17, R44.reuse, 0x1, P2 ;  /* 0x0000002c11117211 */ /* 0x080fe200010f0eff */
[----:B------:R0:W4:Y:S01]  /*08c0*/  LDG.E.U16 R8, [R8.64] ;  /* 0x0000000c08087981 */ /* 0x000122000c1e1500 */
[-C--:B------:R-:W-:Y:S02]  /*08d0*/  LEA.HI.X.SX32 R15, R22, R44.reuse, 0x1, P0 ;  /* 0x0000002c160f7211 */ /* 0x080fe400000f0eff */
[----:B------:R-:W-:Y:S01]  /*08e0*/  LEA.HI.X.SX32 R13, R23, R44, 0x1, P1 ;  /* 0x0000002c170d7211 */ /* 0x000fe200008f0eff */
[----:B------:R0:W4:Y:S04]  /*08f0*/  LDG.E.U16 R16, [R16.64] ;  /* 0x0000000c10107981 */ /* 0x000128000c1e1500 */
[----:B------:R1:W4:Y:S04]  /*0900*/  LDG.E.U16 R14, [R14.64] ;  /* 0x0000000c0e0e7981 */ /* 0x000328000c1e1500 */
[----:B------:R1:W4:Y:S01]  /*0910*/  LDG.E.U16 R12, [R12.64] ;  /* 0x0000000c0c0c7981 */ /* 0x000322000c1e1500 */
[----:B------:R-:W-:Y:S01]  /*0920*/  MOV R50, c[0x0][0x1c8] ;  /* 0x0000720000327a02 */ /* 0x000fe20000000f00 */
[----:B0-----:R-:W-:-:S04]  /*0930*/  IMAD R11, R18, c[0x0][0x1c8], RZ ;  /* 0x00007200120b7a24 */ /* 0x001fc800078e02ff */
[----:B------:R-:W-:-:S05]  /*0940*/  IMAD R17, R50, 0x4, R11 ;  /* 0x0000000432117824 */ /* 0x000fca00078e020b */
[----:B------:R-:W-:-:S05]  /*0950*/  LEA R21, R50, R17, 0x2 ;  /* 0x0000001132157211 */ /* 0x000fca00078e10ff */
[----:B------:R-:W-:-:S04]  /*0960*/  IMAD R23, R50, 0x4, R21 ;  /* 0x0000000432177824 */ /* 0x000fc800078e0215 */
[----:B------:R-:W-:-:S05]  /*0970*/  IMAD R43, R50, 0x4, R23 ;  /* 0x00000004322b7824 */ /* 0x000fca00078e0217 */
[----:B-1----:R-:W-:-:S05]  /*0980*/  LEA R15, R50, R43, 0x2 ;  /* 0x0000002b320f7211 */ /* 0x002fca00078e10ff */
[----:B------:R-:W-:-:S05]  /*0990*/  IMAD R13, R50, 0x4, R15 ;  /* 0x00000004320d7824 */ /* 0x000fca00078e020f */
[----:B------:R-:W-:Y:S01]  /*09a0*/  LEA R44, R50, R13, 0x2 ;  /* 0x0000000d322c7211 */ /* 0x000fe200078e10ff */
[----:B------:R-:W-:Y:S02]  /*09b0*/  IMAD R5, R2, c[0x0][0x1c0], RZ ;  /* 0x0000700002057a24 */ /* 0x000fe400078e02ff */
[----:B------:R-:W-:Y:S02]  /*09c0*/  IMAD R9, R3, c[0x0][0x1c4], RZ ;  /* 0x0000710003097a24 */ /* 0x000fe400078e02ff */
[----:B------:R-:W-:Y:S01]  /*09d0*/  IMAD R45, R50, 0x4, R44 ;  /* 0x00000004322d7824 */ /* 0x000fe200078e022c */
[----:B------:R-:W-:Y:S01]  /*09e0*/  LOP3.LUT R47, R0, 0x80, RZ, 0xc0, !PT ;  /* 0x00000080002f7812 */ /* 0x000fe200078ec0ff */
[----:B------:R-:W-:Y:S02]  /*09f0*/  IMAD.SHL.U32 R7, R9, 0x2, RZ ;  /* 0x0000000209077824 */ /* 0x000fe400078e00ff */
[----:B------:R-:W-:Y:S01]  /*0a00*/  IMAD R46, R50, 0x4, R45 ;  /* 0x00000004322e7824 */ /* 0x000fe200078e022d */
[----:B------:R-:W-:Y:S01]  /*0a10*/  LOP3.LUT R22, R0, 0xe0, RZ, 0xc0, !PT ;  /* 0x000000e000167812 */ /* 0x000fe200078ec0ff */
[----:B------:R0:W1:Y:S01]  /*0a20*/  R2UR UR7, R47 ;  /* 0x000000002f0773c2 */ /* 0x00006200000e0000 */
[----:B------:R-:W-:-:S02]  /*0a30*/  SHF.L.U32 R4, R5, 0x1, RZ ;  /* 0x0000000105047819 */ /* 0x000fc400000006ff */
[----:B------:R-:W-:Y:S02]  /*0a40*/  MOV R6, c[0x0][0x1d0] ;  /* 0x0000740000067a02 */ /* 0x000fe40000000f00 */
[----:B------:R-:W-:Y:S02]  /*0a50*/  IADD3 R62, P0, P2, R7, c[0x0][0x178], R4 ;  /* 0x00005e00073e7a10 */ /* 0x000fe40007a1e004 */
[----:B0-----:R-:W-:Y:S01]  /*0a60*/  LEA R47, R50, R46, 0x2 ;  /* 0x0000002e322f7211 */ /* 0x001fe200078e10ff */
[----:B------:R0:W1:Y:S01]  /*0a70*/  R2UR UR4, R22 ;  /* 0x00000000160473c2 */ /* 0x00006200000e0000 */
[----:B------:R-:W-:Y:S01]  /*0a80*/  IMAD.HI R7, R5, 0x2, RZ ;  /* 0x0000000205077827 */ /* 0x000fe200078e02ff */
[----:B------:R-:W-:Y:S02]  /*0a90*/  ISETP.GE.AND P1, PT, R6, 0x1, PT ;  /* 0x000000010600780c */ /* 0x000fe40003f26270 */
[----:B------:R-:W-:Y:S02]  /*0aa0*/  SHF.R.U32.HI R18, RZ, 0x1, R0 ;  /* 0x00000001ff127819 */ /* 0x000fe40000011600 */
[----:B------:R-:W-:Y:S01]  /*0ab0*/  LOP3.LUT R6, R0, 0xc0, RZ, 0xc0, !PT ;  /* 0x000000c000067812 */ /* 0x000fe200078ec0ff */
[----:B0-----:R-:W-:Y:S01]  /*0ac0*/  IMAD.HI R22, R9, 0x2, RZ ;  /* 0x0000000209167827 */ /* 0x001fe200078e02ff */
[----:B------:R-:W-:-:S03]  /*0ad0*/  LOP3.LUT R48, R18, 0xc, RZ, 0xc0, !PT ;  /* 0x0000000c12307812 */ /* 0x000fc600078ec0ff */
[----:B------:R-:W-:Y:S01]  /*0ae0*/  IMAD R9, R50, 0x4, R47 ;  /* 0x0000000432097824 */ /* 0x000fe200078e022f */
[----:B------:R-:W-:Y:S02]  /*0af0*/  IADD3.X R64, R22, c[0x0][0x17c], R7, P0, P2 ;  /* 0x00005f0016407a10 */ /* 0x000fe400007e4407 */
[----:B------:R-:W-:Y:S01]  /*0b00*/  SHF.L.U32 R5, R0, 0x1, RZ ;  /* 0x0000000100057819 */ /* 0x000fe200000006ff */
[----:B------:R-:W-:Y:S01]  /*0b10*/  IMAD R22, R50, 0x4, R9 ;  /* 0x0000000432167824 */ /* 0x000fe200078e0209 */
[----:B------:R-:W-:Y:S02]  /*0b20*/  SHF.R.U32.HI R18, RZ, 0x2, R6 ;  /* 0x00000002ff127819 */ /* 0x000fe40000011606 */
[----:B------:R-:W-:Y:S02]  /*0b30*/  LEA R174, P0, R11, R62, 0x1 ;  /* 0x0000003e0bae7211 */ /* 0x000fe400078008ff */
[----:B------:R-:W-:Y:S02]  /*0b40*/  LOP3.LUT R7, R18, 0x1fe, R5, 0x78, !PT ;  /* 0x000001fe12077812 */ /* 0x000fe400078e7805 */
[----:B------:R-:W-:-:S02]  /*0b50*/  LEA R18, R50, R22, 0x2 ;  /* 0x0000001632127211 */ /* 0x000fc400078e10ff */
[----:B------:R-:W-:Y:S02]  /*0b60*/  LEA.HI.X.SX32 R175, R11, R64, 0x1, P0 ;  /* 0x000000400baf7211 */ /* 0x000fe400000f0eff */
[-C--:B------:R-:W-:Y:S01]  /*0b70*/  LEA R172, P2, R17, R62.reuse, 0x1 ;  /* 0x0000003e11ac7211 */ /* 0x080fe200078408ff */
[C---:B------:R-:W-:Y:S01]  /*0b80*/  IMAD R11, R50.reuse, 0x4, R18 ;  /* 0x00000004320b7824 */ /* 0x040fe200078e0212 */
[----:B------:R-:W-:Y:S02]  /*0b90*/  LEA R170, P3, R21, R62, 0x1 ;  /* 0x0000003e15aa7211 */ /* 0x000fe400078608ff */
[-C--:B------:R-:W-:Y:S02]  /*0ba0*/  LEA.HI.X.SX32 R173, R17, R64.reuse, 0x1, P2 ;  /* 0x0000004011ad7211 */ /* 0x080fe400010f0eff */
[----:B------:R-:W-:Y:S02]  /*0bb0*/  LEA R17, R50, R11, 0x2 ;  /* 0x0000000b32117211 */ /* 0x000fe400078e10ff */
[----:B------:R-:W-:-:S02]  /*0bc0*/  LEA.HI.X.SX32 R171, R21, R64, 0x1, P3 ;  /* 0x0000004015ab7211 */ /* 0x000fc400018f0eff */
[-C--:B------:R-:W-:Y:S01]  /*0bd0*/  LEA R162, P3, R13, R62.reuse, 0x1 ;  /* 0x0000003e0da27211 */ /* 0x080fe200078608ff */
[C---:B------:R-:W-:Y:S01]  /*0be0*/  IMAD R21, R50.reuse, 0x4, R17 ;  /* 0x0000000432157824 */ /* 0x040fe200078e0211 */
[----:B------:R-:W-:Y:S02]  /*0bf0*/  LEA R164, P2, R15, R62, 0x1 ;  /* 0x0000003e0fa47211 */ /* 0x000fe400078408ff */
[-C--:B------:R-:W-:Y:S02]  /*0c00*/  LEA.HI.X.SX32 R163, R13, R64.reuse, 0x1, P3 ;  /* 0x000000400da37211 */ /* 0x080fe400018f0eff */
[C---:B------:R-:W-:Y:S02]  /*0c10*/  LEA R13, R50.reuse, R21, 0x2 ;  /* 0x00000015320d7211 */ /* 0x040fe400078e10ff */
[----:B------:R-:W-:Y:S02]  /*0c20*/  LEA.HI.X.SX32 R165, R15, R64, 0x1, P2 ;  /* 0x000000400fa57211 */ /* 0x000fe400010f0eff */
[-C--:B------:R-:W-:Y:S01]  /*0c30*/  LEA R168, P0, R23, R62.reuse, 0x1 ;  /* 0x0000003e17a87211 */ /* 0x080fe200078008ff */
[----:B------:R-:W-:Y:S01]  /*0c40*/  IMAD R15, R50, 0x4, R13 ;  /* 0x00000004320f7824 */ /* 0x000fe200078e020d */
[----:B------:R-:W-:-:S02]  /*0c50*/  LEA R158, P2, R45, R62, 0x1 ;  /* 0x0000003e2d9e7211 */ /* 0x000fc400078408ff */
[----:B------:R-:W-:Y:S02]  /*0c60*/  LEA.HI.X.SX32 R169, R23, R64, 0x1, P0 ;  /* 0x0000004017a97211 */ /* 0x000fe400000f0eff */
[C---:B------:R-:W-:Y:S02]  /*0c70*/  LEA R166, P0, R43.reuse, R62, 0x1 ;  /* 0x0000003e2ba67211 */ /* 0x040fe400078008ff */
[C---:B------:R-:W-:Y:S02]  /*0c80*/  LEA R23, R50.reuse, R15, 0x2 ;  /* 0x0000000f32177211 */ /* 0x040fe400078e10ff */
[-C--:B------:R-:W-:Y:S02]  /*0c90*/  LEA.HI.X.SX32 R167, R43, R64.reuse, 0x1, P0 ;  /* 0x000000402ba77211 */ /* 0x080fe400000f0eff */
[----:B------:R-:W-:Y:S01]  /*0ca0*/  LEA.HI.X.SX32 R159, R45, R64, 0x1, P2 ;  /* 0x000000402d9f7211 */ /* 0x000fe200010f0eff */
[----:B------:R-:W-:Y:S01]  /*0cb0*/  IMAD R43, R50, 0x4, R23 ;  /* 0x00000004322b7824 */ /* 0x000fe200078e0217 */
[----:B------:R-:W-:-:S02]  /*0cc0*/  LEA R156, P3, R46, R62, 0x1 ;  /* 0x0000003e2e9c7211 */ /* 0x000fc400078608ff */
[C---:B------:R-:W-:Y:S02]  /*0cd0*/  LEA R152, P2, R9.reuse, R62, 0x1 ;  /* 0x0000003e09987211 */ /* 0x040fe400078408ff */
[-C--:B------:R-:W-:Y:S02]  /*0ce0*/  LEA.HI.X.SX32 R157, R46, R64.reuse, 0x1, P3 ;  /* 0x000000402e9d7211 */ /* 0x080fe400018f0eff */
[----:B------:R-:W-:Y:S02]  /*0cf0*/  LEA.HI.X.SX32 R153, R9, R64, 0x1, P2 ;  /* 0x0000004009997211 */ /* 0x000fe400010f0eff */
[----:B------:R-:W-:Y:S02]  /*0d00*/  LEA R150, P3, R22, R62, 0x1 ;  /* 0x0000003e16967211 */ /* 0x000fe400078608ff */
[----:B------:R-:W-:Y:S02]  /*0d10*/  LEA R9, R50, R43, 0x2 ;  /* 0x0000002b32097211 */ /* 0x000fe400078e10ff */
[----:B------:R-:W-:-:S02]  /*0d20*/  LEA.HI.X.SX32 R151, R22, R64, 0x1, P3 ;  /* 0x0000004016977211 */ /* 0x000fc400018f0eff */
[-C--:B------:R-:W-:Y:S01]  /*0d30*/  LEA R146, P2, R11, R62.reuse, 0x1 ;  /* 0x0000003e0b927211 */ /* 0x080fe200078408ff */
[C---:B------:R-:W-:Y:S01]  /*0d40*/  IMAD R22, R50.reuse, 0x4, R9 ;  /* 0x0000000432167824 */ /* 0x040fe200078e0209 */
[----:B------:R-:W-:Y:S02]  /*0d50*/  LEA R144, P3, R17, R62, 0x1 ;  /* 0x0000003e11907211 */ /* 0x000fe400078608ff */
[----:B------:R-:W-:Y:S02]  /*0d60*/  LEA.HI.X.SX32 R147, R11, R64, 0x1, P2 ;  /* 0x000000400b937211 */ /* 0x000fe400010f0eff */
[C---:B------:R-:W-:Y:S02]  /*0d70*/  LEA R11, R50.reuse, R22, 0x2 ;  /* 0x00000016320b7211 */ /* 0x040fe400078e10ff */
[----:B------:R-:W-:Y:S02]  /*0d80*/  LEA.HI.X.SX32 R145, R17, R64, 0x1, P3 ;  /* 0x0000004011917211 */ /* 0x000fe400018f0eff */
[-C--:B------:R-:W-:Y:S01]  /*0d90*/  LEA R140, P2, R13, R62.reuse, 0x1 ;  /* 0x0000003e0d8c7211 */ /* 0x080fe200078408ff */
[----:B------:R-:W-:Y:S01]  /*0da0*/  IMAD R17, R50, 0x4, R11 ;  /* 0x0000000432117824 */ /* 0x000fe200078e020b */
[----:B------:R-:W-:-:S02]  /*0db0*/  LEA R160, P0, R44, R62, 0x1 ;  /* 0x0000003e2ca07211 */ /* 0x000fc400078008ff */
[-C--:B------:R-:W-:Y:S02]  /*0dc0*/  LEA.HI.X.SX32 R141, R13, R64.reuse, 0x1, P2 ;  /* 0x000000400d8d7211 */ /* 0x080fe400010f0eff */
[----:B------:R-:W-:Y:S02]  /*0dd0*/  LEA.HI.X.SX32 R161, R44, R64, 0x1, P0 ;  /* 0x000000402ca17211 */ /* 0x000fe400000f0eff */
[-C--:B------:R-:W-:Y:S02]  /*0de0*/  LEA R138, P3, R15, R62.reuse, 0x1 ;  /* 0x0000003e0f8a7211 */ /* 0x080fe400078608ff */
[C---:B------:R-:W-:Y:S02]  /*0df0*/  LEA R13, R50.reuse, R17, 0x2 ;  /* 0x00000011320d7211 */ /* 0x040fe400078e10ff */
[----:B------:R-:W-:Y:S02]  /*0e00*/  LEA R154, P0, R47, R62, 0x1 ;  /* 0x0000003e2f9a7211 */ /* 0x000fe400078008ff */
[-C--:B------:R-:W-:Y:S01]  /*0e10*/  LEA.HI.X.SX32 R139, R15, R64.reuse, 0x1, P3 ;  /* 0x000000400f8b7211 */ /* 0x080fe200018f0eff */
[----:B------:R-:W-:Y:S01]  /*0e20*/  IMAD R15, R50, 0x4, R13 ;  /* 0x00000004320f7824 */ /* 0x000fe200078e020d */
[----:B------:R-:W-:-:S02]  /*0e30*/  LEA.HI.X.SX32 R155, R47, R64, 0x1, P0 ;  /* 0x000000402f9b7211 */ /* 0x000fc400000f0eff */
[CC--:B------:R-:W-:Y:S02]  /*0e40*/  LEA R132, P3, R9.reuse, R62.reuse, 0x1 ;  /* 0x0000003e09847211 */ /* 0x0c0fe400078608ff */
[C---:B------:R-:W-:Y:S02]  /*0e50*/  LEA R148, P0, R18.reuse, R62, 0x1 ;  /* 0x0000003e12947211 */ /* 0x040fe400078008ff */
[-C--:B------:R-:W-:Y:S02]  /*0e60*/  LEA.HI.X.SX32 R133, R9, R64.reuse, 0x1, P3 ;  /* 0x0000004009857211 */ /* 0x080fe400018f0eff */
[----:B------:R-:W-:Y:S02]  /*0e70*/  LEA.HI.X.SX32 R149, R18, R64, 0x1, P0 ;  /* 0x0000004012957211 */ /* 0x000fe400000f0eff */
[----:B------:R-:W-:Y:S02]  /*0e80*/  LEA R134, P2, R43, R62, 0x1 ;  /* 0x0000003e2b867211 */ /* 0x000fe400078408ff */
[----:B------:R-:W-:-:S02]  /*0e90*/  LEA R9, R50, R15, 0x2 ;  /* 0x0000000f32097211 */ /* 0x000fc400078e10ff */
[----:B------:R-:W-:Y:S02]  /*0ea0*/  LEA R142, P0, R21, R62, 0x1 ;  /* 0x0000003e158e7211 */ /* 0x000fe400078008ff */
[-C--:B------:R-:W-:Y:S01]  /*0eb0*/  LEA.HI.X.SX32 R135, R43, R64.reuse, 0x1, P2 ;  /* 0x000000402b877211 */ /* 0x080fe200010f0eff */
[----:B------:R-:W-:Y:S01]  /*0ec0*/  IMAD R18, R50, 0x4, R9 ;  /* 0x0000000432127824 */ /* 0x000fe200078e0209 */
[----:B------:R-:W-:Y:S02]  /*0ed0*/  LEA.HI.X.SX32 R143, R21, R64, 0x1, P0 ;  /* 0x00000040158f7211 */ /* 0x000fe400000f0eff */
[-C--:B------:R-:W-:Y:S02]  /*0ee0*/  LEA R128, P2, R11, R62.reuse, 0x1 ;  /* 0x0000003e0b807211 */ /* 0x080fe400078408ff */
[----:B------:R-:W-:Y:S02]  /*0ef0*/  LEA R136, P0, R23, R62, 0x1 ;  /* 0x0000003e17887211 */ /* 0x000fe400078008ff */
[----:B------:R-:W-:-:S02]  /*0f00*/  LEA.HI.X.SX32 R129, R11, R64, 0x1, P2 ;  /* 0x000000400b817211 */ /* 0x000fc400010f0eff */
[----:B------:R-:W-:Y:S02]  /*0f10*/  LEA.HI.X.SX32 R137, R23, R64, 0x1, P0 ;  /* 0x0000004017897211 */ /* 0x000fe400000f0eff */
[C---:B------:R-:W-:Y:S02]  /*0f20*/  LEA R126, P3, R17.reuse, R62, 0x1 ;  /* 0x0000003e117e7211 */ /* 0x040fe400078608ff */
[----:B------:R-:W-:Y:S02]  /*0f30*/  LEA R11, R50, R18, 0x2 ;  /* 0x00000012320b7211 */ /* 0x000fe400078e10ff */
[----:B------:R-:W-:Y:S02]  /*0f40*/  LEA R130, P0, R22, R62, 0x1 ;  /* 0x0000003e16827211 */ /* 0x000fe400078008ff */
[-C--:B------:R-:W-:Y:S01]  /*0f50*/  LEA.HI.X.SX32 R127, R17, R64.reuse, 0x1, P3 ;  /* 0x00000040117f7211 */ /* 0x080fe200018f0eff */
[----:B------:R-:W-:Y:S01]  /*0f60*/  IMAD R17, R50, 0x4, R11 ;  /* 0x0000000432117824 */ /* 0x000fe200078e020b */
[----:B------:R-:W-:-:S02]  /*0f70*/  LEA.HI.X.SX32 R131, R22, R64, 0x1, P0 ;  /* 0x0000004016837211 */ /* 0x000fc400000f0eff */
[-C--:B------:R-:W-:Y:S02]  /*0f80*/  LEA R120, P3, R9, R62.reuse, 0x1 ;  /* 0x0000003e09787211 */ /* 0x080fe400078608ff */
[C---:B------:R-:W-:Y:S02]  /*0f90*/  SHF.L.U32 R4, R0.reuse, 0x2, RZ ;  /* 0x0000000200047819 */ /* 0x040fe400000006ff */
[----:B------:R-:W-:Y:S02]  /*0fa0*/  LEA R124, P0, R13, R62, 0x1 ;  /* 0x0000003e0d7c7211 */ /* 0x000fe400078008ff */
[----:B------:R-:W-:Y:S02]  /*0fb0*/  LEA.HI.X.SX32 R121, R9, R64, 0x1, P3 ;  /* 0x0000004009797211 */ /* 0x000fe400018f0eff */
[----:B------:R-:W-:Y:S02]  /*0fc0*/  LOP3.LUT R30, R0, 0x7, RZ, 0xc0, !PT ;  /* 0x00000007001e7812 */ /* 0x000fe400078ec0ff */
[----:B------:R-:W-:-:S02]  /*0fd0*/  LOP3.LUT R49, R4, 0x80, RZ, 0xc0, !PT ;  /* 0x0000008004317812 */ /* 0x000fc400078ec0ff */
[----:B------:R-:W-:Y:S02]  /*0fe0*/  LEA.HI.X.SX32 R125, R13, R64, 0x1, P0 ;  /* 0x000000400d7d7211 */ /* 0x000fe400000f0eff */
[----:B------:R-:W-:Y:S02]  /*0ff0*/  LEA R9, R50, R17, 0x2 ;  /* 0x0000001132097211 */ /* 0x000fe400078e10ff */
[-C--:B------:R-:W-:Y:S01]  /*1000*/  LEA R50, P0, R18, R62.reuse, 0x1 ;  /* 0x0000003e12327211 */ /* 0x080fe200078008ff */
[----:B------:R-:W-:Y:S01]  /*1010*/  IMAD R49, R30, 0x10, R49 ;  /* 0x000000101e317824 */ /* 0x000fe200078e0231 */
[----:B------:R-:W-:Y:S02]  /*1020*/  LEA R122, P2, R15, R62, 0x1 ;  /* 0x0000003e0f7a7211 */ /* 0x000fe400078408ff */
[----:B------:R-:W-:Y:S02]  /*1030*/  LEA.HI.X.SX32 R51, R18, R64, 0x1, P0 ;  /* 0x0000004012337211 */ /* 0x000fe400000f0eff */
[----:B------:R-:W-:Y:S01]  /*1040*/  LOP3.LUT R18, R7, 0x40, RZ, 0x3c, !PT ;  /* 0x0000004007127812 */ /* 0x000fe200078e3cff */
[----:B--2---:R-:W-:Y:S01]  /*1050*/  STS.U16 [R7], R24 ;  /* 0x0000001807007388 */ /* 0x004fe20000000400 */
[----:B------:R-:W-:-:S02]  /*1060*/  IADD3 R6, R48, R49, RZ ;  /* 0x0000003130067210 */ /* 0x000fc40007ffe0ff */
[----:B------:R-:W-:Y:S01]  /*1070*/  LEA.HI.X.SX32 R123, R15, R64, 0x1, P2 ;  /* 0x000000400f7b7211 */ /* 0x000fe200010f0eff */
[----:B-----5:R-:W-:Y:S01]  /*1080*/  STS.U16 [R7+0x400], R26 ;  /* 0x0004001a07007388 */ /* 0x020fe20000000400 */
[-C--:B------:R-:W-:Y:S02]  /*1090*/  LEA R44, P2, R11, R62.reuse, 0x1 ;  /* 0x0000003e0b2c7211 */ /* 0x080fe400078408ff */
[-C--:B------:R-:W-:Y:S01]  /*10a0*/  LEA R46, P3, R17, R62.reuse, 0x1 ;  /* 0x0000003e112e7211 */ /* 0x080fe200078608ff */
[----:B------:R-:W-:Y:S01]  /*10b0*/  STS.U16 [R7+0x800], R28 ;  /* 0x0008001c07007388 */ /* 0x000fe20000000400 */
[----:B------:R-:W-:-:S03]  /*10c0*/  LEA R48, P4, R9, R62, 0x1 ;  /* 0x0000003e09307211 */ /* 0x000fc600078808ff */
[----:B------:R-:W-:Y:S01]  /*10d0*/  STS.U16 [R7+0xc00], R32 ;  /* 0x000c002007007388 */ /* 0x000fe20000000400 */
[----:B------:R-:W-:-:S03]  /*10e0*/  LOP3.LUT R13, R4, 0x180, RZ, 0xc0, !PT ;  /* 0x00000180040d7812 */ /* 0x000fc600078ec0ff */
[----:B------:R-:W-:Y:S01]  /*10f0*/  STS.U16 [R7+0x1000], R34 ;  /* 0x0010002207007388 */ /* 0x000fe20000000400 */
[----:B-1----:R-:W-:-:S03]  /*1100*/  USHF.L.U32 UR8, UR4, 0x4, URZ ;  /* 0x0000000404087899 */ /* 0x002fc6000800063f */
[----:B------:R-:W-:Y:S04]  /*1110*/  STS.U16 [R7+0x1400], R36 ;  /* 0x0014002407007388 */ /* 0x000fe80000000400 */
[----:B------:R-:W-:Y:S04]  /*1120*/  STS.U16 [R7+0x1800], R38 ;  /* 0x0018002607007388 */ /* 0x000fe80000000400 */
[----:B------:R-:W-:Y:S04]  /*1130*/  STS.U16 [R7+0x1c00], R40 ;  /* 0x001c002807007388 */ /* 0x000fe80000000400 */
[----:B------:R-:W-:Y:S04]  /*1140*/  STS.U16 [R7+0x2000], R42 ;  /* 0x0020002a07007388 */ /* 0x000fe80000000400 */
[----:B---3--:R-:W-:Y:S04]  /*1150*/  STS.U16 [R7+0x2400], R52 ;  /* 0x0024003407007388 */ /* 0x008fe80000000400 */
[----:B------:R-:W-:Y:S04]  /*1160*/  STS.U16 [R7+0x2800], R54 ;  /* 0x0028003607007388 */ /* 0x000fe80000000400 */
[----:B----4-:R-:W-:Y:S04]  /*1170*/  STS.U16 [R7+0x3000], R58 ;  /* 0x0030003a07007388 */ /* 0x010fe80000000400 */
[----:B------:R-:W-:Y:S04]  /*1180*/  STS.U16 [R7+0x2c00], R56 ;  /* 0x002c003807007388 */ /* 0x000fe80000000400 */
[----:B------:R-:W-:Y:S04]  /*1190*/  STS.U16 [R7+0x3400], R60 ;  /* 0x0034003c07007388 */ /* 0x000fe80000000400 */
[----:B------:R-:W-:Y:S01]  /*11a0*/  STS.U16 [R7+0x3800], R10 ;  /* 0x0038000a07007388 */ /* 0x000fe20000000400 */
[-C--:B------:R-:W-:Y:S01]  /*11b0*/  LEA.HI.X.SX32 R45, R11, R64.reuse, 0x1, P2 ;  /* 0x000000400b2d7211 */ /* 0x080fe200010f0eff */
[----:B------:R-:W-:Y:S01]  /*11c0*/  IMAD.MOV.U32 R113, RZ, RZ, -0x800000 ;  /* 0xff800000ff717424 */ /* 0x000fe200078e00ff */
[-C--:B------:R-:W-:Y:S01]  /*11d0*/  LEA.HI.X.SX32 R47, R17, R64.reuse, 0x1, P3 ;  /* 0x00000040112f7211 */ /* 0x080fe200018f0eff */
[----:B------:R-:W-:Y:S01]  /*11e0*/  IMAD.MOV.U32 R112, RZ, RZ, -0x800000 ;  /* 0xff800000ff707424 */ /* 0x000fe200078e00ff */
[----:B------:R-:W-:Y:S01]  /*11f0*/  LEA.HI.X.SX32 R49, R9, R64, 0x1, P4 ;  /* 0x0000004009317211 */ /* 0x000fe200020f0eff */
[----:B------:R-:W-:Y:S01]  /*1200*/  IMAD.MOV.U32 R9, RZ, RZ, 0x3f800000 ;  /* 0x3f800000ff097424 */ /* 0x000fe200078e00ff */
[----:B------:R-:W-:Y:S01]  /*1210*/  MOV R43, 0xff800000 ;  /* 0xff800000002b7802 */ /* 0x000fe20000000f00 */
[----:B------:R-:W-:Y:S01]  /*1220*/  IMAD.MOV.U32 R114, RZ, RZ, -0x800000 ;  /* 0xff800000ff727424 */ /* 0x000fe200078e00ff */
[----:B------:R-:W-:Y:S01]  /*1230*/  MOV R115, 0xff800000 ;  /* 0xff80000000737802 */ /* 0x000fe20000000f00 */
[----:B------:R-:W-:Y:S01]  /*1240*/  IMAD.MOV.U32 R116, RZ, RZ, -0x800000 ;  /* 0xff800000ff747424 */ /* 0x000fe200078e00ff */
[----:B------:R-:W-:Y:S01]  /*1250*/  MOV R117, 0xff800000 ;  /* 0xff80000000757802 */ /* 0x000fe20000000f00 */
[----:B------:R-:W-:Y:S01]  /*1260*/  IMAD.MOV.U32 R17, RZ, RZ, 0x3f800000 ;  /* 0x3f800000ff117424 */ /* 0x000fe200078e00ff */
[----:B------:R-:W-:Y:S04]  /*1270*/  STS.U16 [R7+0x3c00], R16 ;  /* 0x003c001007007388 */ /* 0x000fe80000000400 */
        /* <DEDUP_REMOVED lines=8> */
[----:B------:R0:W-:Y:S04]  /*1300*/  STS.U16 [R18+0x2200], R41 ;  /* 0x0022002912007388 */ /* 0x0001e80000000400 */
[----:B------:R-:W-:Y:S04]  /*1310*/  STS.U16 [R18+0x2600], R53 ;  /* 0x0026003512007388 */ /* 0x000fe80000000400 */
[----:B------:R-:W-:Y:S04]  /*1320*/  STS.U16 [R18+0x2a00], R55 ;  /* 0x002a003712007388 */ /* 0x000fe80000000400 */
[----:B------:R1:W-:Y:S04]  /*1330*/  STS.U16 [R18+0x2e00], R20 ;  /* 0x002e001412007388 */ /* 0x0003e80000000400 */
[----:B------:R-:W-:Y:S04]  /*1340*/  STS.U16 [R18+0x3200], R19 ;  /* 0x0032001312007388 */ /* 0x000fe80000000400 */
[----:B------:R-:W-:Y:S04]  /*1350*/  STS.U16 [R18+0x3600], R8 ;  /* 0x0036000812007388 */ /* 0x000fe80000000400 */
[----:B------:R-:W-:Y:S04]  /*1360*/  STS.U16 [R18+0x3a00], R14 ;  /* 0x003a000e12007388 */ /* 0x000fe80000000400 */
[----:B------:R2:W-:Y:S01]  /*1370*/  STS.U16 [R18+0x3e00], R12 ;  /* 0x003e000c12007388 */ /* 0x0005e20000000400 */
[----:B------:R-:W-:Y:S01]  /*1380*/  MOV R119, 0xff800000 ;  /* 0xff80000000777802 */ /* 0x000fe20000000f00 */
[----:B------:R-:W-:Y:S01]  /*1390*/  IMAD.MOV.U32 R21, RZ, RZ, 0x3f800000 ;  /* 0x3f800000ff157424 */ /* 0x000fe200078e00ff */
[----:B------:R-:W-:Y:S01]  /*13a0*/  MOV R11, 0x3f800000 ;  /* 0x3f800000000b7802 */ /* 0x000fe20000000f00 */
[----:B0-----:R-:W-:Y:S01]  /*13b0*/  IMAD.MOV.U32 R41, RZ, RZ, 0x3f800000 ;  /* 0x3f800000ff297424 */ /* 0x001fe200078e00ff */
[----:B-1----:R-:W-:Y:S01]  /*13c0*/  MOV R20, 0x3f800000 ;  /* 0x3f80000000147802 */ /* 0x002fe20000000f00 */
[----:B------:R-:W-:Y:S01]  /*13d0*/  CS2R R56, SRZ ;  /* 0x0000000000387805 */ /* 0x000fe2000001ff00 */
[----:B--2---:R-:W-:Y:S01]  /*13e0*/  LOP3.LUT R18, R0, 0xff, RZ, 0xc0, !PT ;  /* 0x000000ff00127812 */ /* 0x004fe200078ec0ff */
[----:B------:R-:W-:Y:S01]  /*13f0*/  CS2R R58, SRZ ;  /* 0x00000000003a7805 */ /* 0x000fe2000001ff00 */
[----:B------:R-:W-:Y:S01]  /*1400*/  MOV R22, 0x3f800000 ;  /* 0x3f80000000167802 */ /* 0x000fe20000000f00 */
[----:B------:R-:W-:Y:S01]  /*1410*/  CS2R R64, SRZ ;  /* 0x0000000000407805 */ /* 0x000fe2000001ff00 */
[----:B------:R-:W-:Y:S01]  /*1420*/  MOV R40, 0x3f800000 ;  /* 0x3f80000000287802 */ /* 0x000fe20000000f00 */
[----:B------:R-:W-:Y:S01]  /*1430*/  CS2R R66, SRZ ;  /* 0x0000000000427805 */ /* 0x000fe2000001ff00 */
        /* <DEDUP_REMOVED lines=11> */
[----:B------:R-:W-:Y:S01]  /*14f0*/  ISETP.GE.U32.AND P0, PT, R18, 0x40, PT ;  /* 0x000000401200780c */ /* 0x000fe20003f06070 */
[----:B------:R-:W-:Y:S01]  /*1500*/  CS2R R94, SRZ ;  /* 0x00000000005e7805 */ /* 0x000fe2000001ff00 */
[----:B------:R-:W-:Y:S01]  /*1510*/  IMAD.SHL.U32 R23, R0, 0x40, RZ ;  /* 0x0000004000177824 */ /* 0x000fe200078e00ff */
[----:B------:R-:W-:Y:S01]  /*1520*/  LEA R24, R30, R13, 0x3 ;  /* 0x0000000d1e187211 */ /* 0x000fe200078e18ff */
[----:B------:R-:W-:Y:S05]  /*1530*/  @!P1 BRA `(.L_x_0) ;  /* 0x00002d0000009947 */ /* 0x000fea0003800000 */
[----:B------:R-:W-:Y:S01]  /*1540*/  IMAD R10, R30, 0x90, RZ ;  /* 0x000000901e0a7824 */ /* 0x000fe200078e02ff */
[--C-:B------:R-:W-:Y:S01]  /*1550*/  SHF.R.U32.HI R11, RZ, 0x3, R0.reuse ;  /* 0x00000003ff0b7819 */ /* 0x100fe20000011600 */
[----:B------:R-:W-:Y:S01]  /*1560*/  IMAD.MOV.U32 R38, RZ, RZ, c[0x0][0x1b8] ;  /* 0x00006e00ff267624 */ /* 0x000fe200078e00ff */
[----:B------:R-:W-:Y:S01]  /*1570*/  LOP3.LUT R25, R0, 0x1c, RZ, 0xc0, !PT ;  /* 0x0000001c00197812 */ /* 0x000fe200078ec0ff */
[----:B------:R-:W-:Y:S01]  /*1580*/  UISETP.NE.U32.AND UP0, UPT, UR7, URZ, UPT ;  /* 0x0000003f0700728c */ /* 0x000fe2000bf05070 */
[----:B------:R-:W-:Y:S01]  /*1590*/  LOP3.LUT R9, R10, 0x10, R5, 0x78, !PT ;  /* 0x000000100a097812 */ /* 0x000fe200078e7805 */
[----:B------:R-:W-:Y:S01]  /*15a0*/  IMAD.MOV.U32 R41, RZ, RZ, 0x3f800000 ;  /* 0x3f800000ff297424 */ /* 0x000fe200078e00ff */
[----:B------:R-:W-:Y:S01]  /*15b0*/  LOP3.LUT R8, R0, 0x10, RZ, 0xc0, !PT ;  /* 0x0000001000087812 */ /* 0x000fe200078ec0ff */
[----:B------:R-:W-:Y:S01]  /*15c0*/  USEL UR6, URZ, 0x110, !UP0 ;  /* 0x000001103f067887 */ /* 0x000fe2000c000000 */
[----:B------:R-:W-:Y:S01]  /*15d0*/  LOP3.LUT R10, R11, 0xc, RZ, 0xc0, !PT ;  /* 0x0000000c0b0a7812 */ /* 0x000fe200078ec0ff */
[----:B------:R-:W-:Y:S01]  /*15e0*/  CS2R R56, SRZ ;  /* 0x0000000000387805 */ /* 0x000fe2000001ff00 */
[----:B------:R-:W-:Y:S01]  /*15f0*/  SHF.L.U32 R27, R25, 0x2, RZ ;  /* 0x00000002191b7819 */ /* 0x000fe200000006ff */
[----:B------:R-:W-:Y:S01]  /*1600*/  IMAD.SHL.U32 R8, R8, 0x40, RZ ;  /* 0x0000004008087824 */ /* 0x000fe200078e00ff */
[C---:B------:R-:W-:Y:S01]  /*1610*/  LOP3.LUT R12, R0.reuse, 0x7f, RZ, 0xc0, !PT ;  /* 0x0000007f000c7812 */ /* 0x040fe200078ec0ff */
[----:B------:R-:W-:Y:S01]  /*1620*/  CS2R R58, SRZ ;  /* 0x00000000003a7805 */ /* 0x000fe2000001ff00 */
[----:B------:R-:W-:Y:S01]  /*1630*/  SHF.R.U32.HI R14, RZ, 0x7, R0 ;  /* 0x00000007ff0e7819 */ /* 0x000fe20000011600 */
[----:B------:R-:W-:Y:S01]  /*1640*/  IMAD.IADD R27, R27, 0x1, R10 ;  /* 0x000000011b1b7824 */ /* 0x000fe200078e020a */
[----:B------:R-:W-:Y:S01]  /*1650*/  LOP3.LUT R10, R0, 0x1f, RZ, 0xc0, !PT ;  /* 0x0000001f000a7812 */ /* 0x000fe200078ec0ff */
[----:B------:R-:W-:Y:S01]  /*1660*/  IMAD R11, R12, c[0x0][0x1a8], RZ ;  /* 0x00006a000c0b7a24 */ /* 0x000fe200078e02ff */
[----:B------:R-:W-:Y:S01]  /*1670*/  LOP3.LUT R20, R4, 0xc, RZ, 0xc0, !PT ;  /* 0x0000000c04147812 */ /* 0x000fe200078ec0ff */
[----:B------:R-:W-:Y:S01]  /*1680*/  IMAD.SHL.U32 R39, R12, 0x2, RZ ;  /* 0x000000020c277824 */ /* 0x000fe200078e00ff */
[----:B------:R-:W-:Y:S01]  /*1690*/  LOP3.LUT R26, R9, R8, RZ, 0xfc, !PT ;  /* 0x00000008091a7212 */ /* 0x000fe200078efcff */
[----:B------:R-:W-:Y:S01]  /*16a0*/  IMAD R9, R2, c[0x0][0x1b0], RZ ;  /* 0x00006c0002097a24 */ /* 0x000fe200078e02ff */
[----:B------:R-:W-:Y:S01]  /*16b0*/  LOP3.LUT R17, R0, 0x60, RZ, 0xc0, !PT ;  /* 0x0000006000117812 */ /* 0x000fe200078ec0ff */
[----:B------:R-:W-:Y:S01]  /*16c0*/  IMAD R16, R10, c[0x0][0x1b4], RZ ;  /* 0x00006d000a107a24 */ /* 0x000fe200078e02ff */
[----:B------:R-:W-:Y:S01]  /*16d0*/  SGXT.U32 R14, R14, 0x1 ;  /* 0x000000010e0e781a */ /* 0x000fe20000000000 */
[----:B------:R-:W-:Y:S01]  /*16e0*/  IMAD R8, R2, c[0x0][0x1a0], RZ ;  /* 0x0000680002087a24 */ /* 0x000fe200078e02ff */
[----:B------:R-:W-:Y:S01]  /*16f0*/  SHF.L.U32 R32, R0, 0x3, RZ ;  /* 0x0000000300207819 */ /* 0x000fe200000006ff */
[----:B------:R-:W-:Y:S01]  /*1700*/  IMAD R19, R25, 0x10, R20 ;  /* 0x0000001019137824 */ /* 0x000fe200078e0214 */
[----:B------:R-:W-:Y:S01]  /*1710*/  SHF.R.U32.HI R22, RZ, 0x1, R17 ;  /* 0x00000001ff167819 */ /* 0x000fe20000011611 */
[----:B------:R-:W-:Y:S01]  /*1720*/  IMAD.SHL.U32 R15, R9, 0x2, RZ ;  /* 0x00000002090f7824 */ /* 0x000fe200078e00ff */
[----:B------:R-:W-:Y:S01]  /*1730*/  MOV R36, c[0x0][0x1a4] ;  /* 0x0000690000247a02 */ /* 0x000fe20000000f00 */
[----:B------:R-:W-:Y:S01]  /*1740*/  IMAD.SHL.U32 R20, R16, 0x2, RZ ;  /* 0x0000000210147824 */ /* 0x000fe200078e00ff */
[----:B------:R-:W-:Y:S01]  /*1750*/  LOP3.LUT R32, R32, 0x30, RZ, 0xc0, !PT ;  /* 0x0000003020207812 */ /* 0x000fe200078ec0ff */
[----:B------:R-:W-:Y:S01]  /*1760*/  IMAD R14, R14, c[0x0][0x1a4], RZ ;  /* 0x000069000e0e7a24 */ /* 0x000fe200078e02ff */
[----:B------:R-:W-:Y:S01]  /*1770*/  SHF.L.U32 R10, R8, 0x1, RZ ;  /* 0x00000001080a7819 */ /* 0x000fe200000006ff */
[----:B------:R-:W-:Y:S01]  /*1780*/  IMAD.HI R16, R16, 0x2, RZ ;  /* 0x0000000210107827 */ /* 0x000fe200078e02ff */
[C---:B------:R-:W-:Y:S01]  /*1790*/  SHF.L.U32 R13, R11.reuse, 0x1, RZ ;  /* 0x000000010b0d7819 */ /* 0x040fe200000006ff */
[----:B------:R-:W-:Y:S01]  /*17a0*/  CS2R R64, SRZ ;  /* 0x0000000000407805 */ /* 0x000fe2000001ff00 */
[----:B------:R-:W-:Y:S01]  /*17b0*/  LOP3.LUT R22, R22, 0x30, R5, 0x78, !PT ;  /* 0x0000003016167812 */ /* 0x000fe200078e7805 */
[----:B------:R-:W-:Y:S01]  /*17c0*/  IMAD.HI R11, R11, 0x2, RZ ;  /* 0x000000020b0b7827 */ /* 0x000fe200078e02ff */
[----:B------:R-:W-:Y:S01]  /*17d0*/  IADD3 R176, P3, P4, R20, c[0x0][0x170], R15 ;  /* 0x00005c0014b07a10 */ /* 0x000fe20007c7e00f */
[----:B------:R-:W-:Y:S01]  /*17e0*/  CS2R R66, SRZ ;  /* 0x0000000000427805 */ /* 0x000fe2000001ff00 */
[----:B------:R-:W-:Y:S01]  /*17f0*/  LEA R34, R30, UR8, 0x6 ;  /* 0x000000081e227c11 */ /* 0x000fe2000f8e30ff */
[----:B------:R-:W-:Y:S01]  /*1800*/  IMAD.HI R15, R9, 0x2, RZ ;  /* 0x00000002090f7827 */ /* 0x000fe200078e02ff */
[----:B------:R-:W-:Y:S01]  /*1810*/  LOP3.LUT R29, R32, 0x30, R5, 0x78, !PT ;  /* 0x00000030201d7812 */ /* 0x000fe200078e7805 */
[----:B------:R-:W-:Y:S01]  /*1820*/  CS2R R84, SRZ ;  /* 0x0000000000547805 */ /* 0x000fe2000001ff00 */
[----:B------:R-:W-:Y:S01]  /*1830*/  IADD3 R208, P1, P2, R13, c[0x0][0x168], R10 ;  /* 0x00005a000dd07a10 */ /* 0x000fe20007a3e00a */
[----:B------:R-:W-:Y:S01]  /*1840*/  IMAD R9, R36, 0x2, R14 ;  /* 0x0000000224097824 */ /* 0x000fe200078e020e */
[----:B------:R-:W-:Y:S01]  /*1850*/  IADD3 R28, R22, R19, RZ ;  /* 0x00000013161c7210 */ /* 0x000fe20007ffe0ff */
[----:B------:R-:W-:Y:S01]  /*1860*/  IMAD.HI R10, R8, 0x2, RZ ;  /* 0x00000002080a7827 */ /* 0x000fe200078e02ff */
[----:B------:R-:W-:Y:S01]  /*1870*/  SHF.R.U32.HI R19, RZ, 0x5, R0 ;  /* 0x00000005ff137819 */ /* 0x000fe20000011600 */
[----:B------:R-:W-:Y:S01]  /*1880*/  CS2R R86, SRZ ;  /* 0x0000000000567805 */ /* 0x000fe2000001ff00 */
[----:B------:R-:W-:Y:S01]  /*1890*/  LEA R20, R17, R30, 0x2 ;  /* 0x0000001e11147211 */ /* 0x000fe200078e10ff */
[C---:B------:R-:W-:Y:S01]  /*18a0*/  IMAD R13, R36.reuse, 0x2, R9 ;  /* 0x00000002240d7824 */ /* 0x040fe200078e0209 */
[----:B------:R-:W-:Y:S01]  /*18b0*/  SGXT.U32 R8, R19, 0x3 ;  /* 0x000000031308781a */ /* 0x000fe20000000000 */
[----:B------:R-:W-:Y:S01]  /*18c0*/  IMAD.IADD R29, R29, 0x1, R34 ;  /* 0x000000011d1d7824 */ /* 0x000fe200078e0222 */
[----:B------:R-:W-:Y:S01]  /*18d0*/  IADD3.X R34, R11, c[0x0][0x16c], R10, P1, P2 ;  /* 0x00005b000b227a10 */ /* 0x000fe20000fe440a */
[----:B------:R-:W-:Y:S01]  /*18e0*/  IMAD R10, R36, 0x2, R13 ;  /* 0x00000002240a7824 */ /* 0x000fe200078e020d */
[----:B------:R-:W-:Y:S01]  /*18f0*/  SHF.L.U32 R20, R20, 0x4, RZ ;  /* 0x0000000414147819 */ /* 0x000fe200000006ff */
[----:B------:R-:W-:Y:S01]  /*1900*/  CS2R R88, SRZ ;  /* 0x0000000000587805 */ /* 0x000fe2000001ff00 */
[----:B------:R-:W-:Y:S01]  /*1910*/  IADD3.X R33, R16, c[0x0][0x174], R15, P3, P4 ;  /* 0x00005d0010217a10 */ /* 0x000fe20001fe840f */
[----:B------:R-:W-:Y:S01]  /*1920*/  IMAD R16, R8, c[0x0][0x1b8], RZ ;  /* 0x00006e0008107a24 */ /* 0x000fe200078e02ff */
[----:B------:R-:W-:Y:S01]  /*1930*/  LOP3.LUT R11, R20, 0x30, R5, 0x78, !PT ;  /* 0x00000030140b7812 */ /* 0x000fe200078e7805 */
[----:B------:R-:W-:Y:S01]  /*1940*/  CS2R R90, SRZ ;  /* 0x00000000005a7805 */ /* 0x000fe2000001ff00 */
[----:B------:R-:W-:Y:S01]  /*1950*/  LEA R8, R36, R10, 0x1 ;  /* 0x0000000a24087211 */ /* 0x000fe200078e08ff */
[----:B------:R-:W-:Y:S01]  /*1960*/  CS2R R68, SRZ ;  /* 0x0000000000447805 */ /* 0x000fe2000001ff00 */
[----:B------:R-:W-:Y:S01]  /*1970*/  LEA R30, R30, R11, 0x8 ;  /* 0x0000000b1e1e7211 */ /* 0x000fe200078e40ff */
[----:B------:R-:W-:Y:S01]  /*1980*/  CS2R R70, SRZ ;  /* 0x0000000000467805 */ /* 0x000fe2000001ff00 */
[CC--:B------:R-:W-:Y:S01]  /*1990*/  LEA R236, P2, R9.reuse, R208.reuse, 0x1 ;  /* 0x000000d009ec7211 */ /* 0x0c0fe200078408ff */
[----:B------:R-:W-:Y:S01]  /*19a0*/  IMAD R11, R36, 0x2, R8 ;  /* 0x00000002240b7824 */ /* 0x000fe200078e0208 */
[----:B------:R-:W-:Y:S01]  /*19b0*/  LEA R238, P1, R14, R208, 0x1 ;  /* 0x000000d00eee7211 */ /* 0x000fe200078208ff */
[----:B------:R-:W-:Y:S01]  /*19c0*/  CS2R R80, SRZ ;  /* 0x0000000000507805 */ /* 0x000fe2000001ff00 */
[-C--:B------:R-:W-:Y:S01]  /*19d0*/  LEA.HI.X.SX32 R237, R9, R34.reuse, 0x1, P2 ;  /* 0x0000002209ed7211 */ /* 0x080fe200010f0eff */
[----:B------:R-:W-:Y:S01]  /*19e0*/  IMAD R15, R36, 0x2, R11 ;  /* 0x00000002240f7824 */ /* 0x000fe200078e020b */
[----:B------:R-:W-:Y:S01]  /*19f0*/  LEA.HI.X.SX32 R239, R14, R34, 0x1, P1 ;  /* 0x000000220eef7211 */ /* 0x000fe200008f0eff */
[----:B------:R-:W-:Y:S01]  /*1a00*/  CS2R R82, SRZ ;  /* 0x0000000000527805 */ /* 0x000fe2000001ff00 */
[-C--:B------:R-:W-:Y:S01]  /*1a10*/  LEA R232, P2, R10, R208.reuse, 0x1 ;  /* 0x000000d00ae87211 */ /* 0x080fe200078408ff */
[----:B------:R-:W-:Y:S01]  /*1a20*/  IMAD R9, R36, 0x2, R15 ;  /* 0x0000000224097824 */ /* 0x000fe200078e020f */
[C---:B------:R-:W-:Y:S01]  /*1a30*/  LEA R234, P1, R13.reuse, R208, 0x1 ;  /* 0x000000d00dea7211 */ /* 0x040fe200078208ff */
        /* <DEDUP_REMOVED lines=10> */
[C---:B------:R-:W-:Y:S01]  /*1ae0*/  IMAD R13, R36.reuse, 0x2, R10 ;  /* 0x00000002240d7824 */ /* 0x040fe200078e020a */
[----:B------:R-:W-:Y:S01]  /*1af0*/  LEA.HI.X.SX32 R229, R11, R34, 0x1, P2 ;  /* 0x000000220be57211 */ /* 0x000fe200010f0eff */
[----:B------:R-:W-:Y:S01]  /*1b00*/  CS2R R94, SRZ ;  /* 0x00000000005e7805 */ /* 0x000fe2000001ff00 */
[C---:B------:R-:W-:Y:S01]  /*1b10*/  LEA R224, P2, R9.reuse, R208, 0x1 ;  /* 0x000000d009e07211 */ /* 0x040fe200078408ff */
[----:B------:R-:W-:Y:S01]  /*1b20*/  IMAD R8, R36, 0x2, R13 ;  /* 0x0000000224087824 */ /* 0x000fe200078e020d */
[----:B------:R-:W-:Y:S01]  /*1b30*/  LEA R17, R38, R16, 0x3 ;  /* 0x0000001026117211 */ /* 0x000fe200078e18ff */
[----:B------:R-:W-:Y:S01]  /*1b40*/  UMOV UR4, URZ ;  /* 0x0000003f00047c82 */ /* 0x000fe20008000000 */
[----:B------:R-:W-:Y:S01]  /*1b50*/  LEA.HI.X.SX32 R225, R9, R34, 0x1, P2 ;  /* 0x0000002209e17211 */ /* 0x000fe200010f0eff */
[----:B------:R-:W-:Y:S01]  /*1b60*/  UMOV UR5, URZ ;  /* 0x0000003f00057c82 */ /* 0x000fe20008000000 */
[----:B------:R-:W-:-:S02]  /*1b70*/  LEA R11, R36, R8, 0x1 ;  /* 0x00000008240b7211 */ /* 0x000fc400078e08ff */
[----:B------:R-:W-:Y:S02]  /*1b80*/  LEA R19, R38, R17, 0x3 ;  /* 0x0000001126137211 */ /* 0x000fe400078e18ff */
[-C--:B------:R-:W-:Y:S01]  /*1b90*/  LEA R222, P3, R14, R208.reuse, 0x1 ;  /* 0x000000d00ede7211 */ /* 0x080fe200078608ff */
[----:B------:R-:W-:Y:S01]  /*1ba0*/  IMAD R9, R36, 0x2, R11 ;  /* 0x0000000224097824 */ /* 0x000fe200078e020b */
[----:B------:R-:W-:Y:S02]  /*1bb0*/  LEA R20, R38, R19, 0x3 ;  /* 0x0000001326147211 */ /* 0x000fe400078e18ff */
[----:B------:R-:W-:Y:S02]  /*1bc0*/  LEA R226, P1, R15, R208, 0x1 ;  /* 0x000000d00fe27211 */ /* 0x000fe400078208ff */
[----:B------:R-:W-:Y:S02]  /*1bd0*/  LEA.HI.X.SX32 R223, R14, R34, 0x1, P3 ;  /* 0x000000220edf7211 */ /* 0x000fe400018f0eff */
[----:B------:R-:W-:-:S02]  /*1be0*/  LEA R216, P3, R8, R208, 0x1 ;  /* 0x000000d008d87211 */ /* 0x000fc400078608ff */
[----:B------:R-:W-:Y:S02]  /*1bf0*/  LEA R14, R36, R9, 0x1 ;  /* 0x00000009240e7211 */ /* 0x000fe400078e08ff */
[----:B------:R-:W-:Y:S02]  /*1c00*/  LEA R21, R38, R20, 0x3 ;  /* 0x0000001426157211 */ /* 0x000fe400078e18ff */
[----:B------:R-:W-:Y:S01]  /*1c10*/  LEA.HI.X.SX32 R227, R15, R34, 0x1, P1 ;  /* 0x000000220fe37211 */ /* 0x000fe200008f0eff */
[----:B------:R-:W-:Y:S01]  /*1c20*/  IMAD.MOV.U32 R15, RZ, RZ, -0x800000 ;  /* 0xff800000ff0f7424 */ /* 0x000fe200078e00ff */
[-C--:B------:R-:W-:Y:S02]  /*1c30*/  LEA R220, P1, R10, R208.reuse, 0x1 ;  /* 0x000000d00adc7211 */ /* 0x080fe400078208ff */
[----:B------:R-:W-:Y:S02]  /*1c40*/  LEA R218, P2, R13, R208, 0x1 ;  /* 0x000000d00dda7211 */ /* 0x000fe400078408ff */
[----:B------:R-:W-:Y:S01]  /*1c50*/  LEA.HI.X.SX32 R217, R8, R34, 0x1, P3 ;  /* 0x0000002208d97211 */ /* 0x000fe200018f0eff */
[----:B------:R-:W-:Y:S01]  /*1c60*/  IMAD R8, R36, 0x2, R14 ;  /* 0x0000000224087824 */ /* 0x000fe200078e020e */
[----:B------:R-:W-:-:S02]  /*1c70*/  LEA R22, R38, R21, 0x3 ;  /* 0x0000001526167211 */ /* 0x000fc400078e18ff */
[-C--:B------:R-:W-:Y:S02]  /*1c80*/  LEA.HI.X.SX32 R221, R10, R34.reuse, 0x1, P1 ;  /* 0x000000220add7211 */ /* 0x080fe400008f0eff */
[----:B------:R-:W-:Y:S02]  /*1c90*/  LEA.HI.X.SX32 R219, R13, R34, 0x1, P2 ;  /* 0x000000220ddb7211 */ /* 0x000fe400010f0eff */
[-C--:B------:R-:W-:Y:S02]  /*1ca0*/  LEA R214, P1, R11, R208.reuse, 0x1 ;  /* 0x000000d00bd67211 */ /* 0x080fe400078208ff */
[-C--:B------:R-:W-:Y:S02]  /*1cb0*/  LEA R212, P2, R9, R208.reuse, 0x1 ;  /* 0x000000d009d47211 */ /* 0x080fe400078408ff */
[-C--:B------:R-:W-:Y:S02]  /*1cc0*/  LEA R210, P3, R14, R208.reuse, 0x1 ;  /* 0x000000d00ed27211 */ /* 0x080fe400078608ff */
[----:B------:R-:W-:-:S02]  /*1cd0*/  LEA R208, P4, R8, R208, 0x1 ;  /* 0x000000d008d07211 */ /* 0x000fc400078808ff */
[----:B------:R-:W-:Y:S02]  /*1ce0*/  LEA R31, R38, R22, 0x3 ;  /* 0x00000016261f7211 */ /* 0x000fe400078e18ff */
[-C--:B------:R-:W-:Y:S02]  /*1cf0*/  LEA.HI.X.SX32 R209, R8, R34.reuse, 0x1, P4 ;  /* 0x0000002208d17211 */ /* 0x080fe400020f0eff */
[C---:B------:R-:W-:Y:S02]  /*1d00*/  LEA R8, R38.reuse, R31, 0x3 ;  /* 0x0000001f26087211 */ /* 0x040fe400078e18ff */
[-C--:B------:R-:W-:Y:S02]  /*1d10*/  LEA.HI.X.SX32 R213, R9, R34.reuse, 0x1, P2 ;  /* 0x0000002209d57211 */ /* 0x080fe400010f0eff */
[----:B------:R-:W-:Y:S01]  /*1d20*/  LEA.HI.X.SX32 R215, R11, R34, 0x1, P1 ;  /* 0x000000220bd77211 */ /* 0x000fe200008f0eff */
[----:B------:R-:W-:Y:S01]  /*1d30*/  IMAD R9, R38, 0x8, R8 ;  /* 0x0000000826097824 */ /* 0x000fe200078e0208 */
[----:B------:R-:W-:-:S02]  /*1d40*/  LEA R204, P2, R17, R176, 0x1 ;  /* 0x000000b011cc7211 */ /* 0x000fc400078408ff */
[----:B------:R-:W-:Y:S02]  /*1d50*/  LEA.HI.X.SX32 R211, R14, R34, 0x1, P3 ;  /* 0x000000220ed37211 */ /* 0x000fe400018f0eff */
[----:B------:R-:W-:Y:S02]  /*1d60*/  LEA R10, R38, R9, 0x3 ;  /* 0x00000009260a7211 */ /* 0x000fe400078e18ff */
[----:B------:R-:W-:Y:S01]  /*1d70*/  LEA.HI.X.SX32 R205, R17, R33, 0x1, P2 ;  /* 0x0000002111cd7211 */ /* 0x000fe200010f0eff */
[----:B------:R-:W-:Y:S01]  /*1d80*/  IMAD.MOV.U32 R17, RZ, RZ, 0x3f800000 ;  /* 0x3f800000ff117424 */ /* 0x000fe200078e00ff */
[-C--:B------:R-:W-:Y:S01]  /*1d90*/  LEA R206, P1, R16, R176.reuse, 0x1 ;  /* 0x000000b010ce7211 */ /* 0x080fe200078208ff */
[----:B------:R-:W-:Y:S01]  /*1da0*/  IMAD R11, R38, 0x8, R10 ;  /* 0x00000008260b7824 */ /* 0x000fe200078e020a */
[-C--:B------:R-:W-:Y:S02]  /*1db0*/  LEA R202, P3, R19, R176.reuse, 0x1 ;  /* 0x000000b013ca7211 */ /* 0x080fe400078608ff */
[----:B------:R-:W-:-:S02]  /*1dc0*/  LEA R198, P2, R21, R176, 0x1 ;  /* 0x000000b015c67211 */ /* 0x000fc400078408ff */
[----:B------:R-:W-:Y:S02]  /*1dd0*/  LEA R13, R38, R11, 0x3 ;  /* 0x0000000b260d7211 */ /* 0x000fe400078e18ff */
[-C--:B------:R-:W-:Y:S02]  /*1de0*/  LEA.HI.X.SX32 R207, R16, R33.reuse, 0x1, P1 ;  /* 0x0000002110cf7211 */ /* 0x080fe400008f0eff */
[-C--:B------:R-:W-:Y:S01]  /*1df0*/  LEA.HI.X.SX32 R203, R19, R33.reuse, 0x1, P3 ;  /* 0x0000002113cb7211 */ /* 0x080fe200018f0eff */
[----:B------:R-:W-:Y:S01]  /*1e00*/  IMAD R14, R38, 0x8, R13 ;  /* 0x00000008260e7824 */ /* 0x000fe200078e020d */
[----:B------:R-:W-:Y:S01]  /*1e10*/  LEA.HI.X.SX32 R199, R21, R33, 0x1, P2 ;  /* 0x0000002115c77211 */ /* 0x000fe200010f0eff */
[----:B------:R-:W-:Y:S01]  /*1e20*/  IMAD.MOV.U32 R19, RZ, RZ, -0x800000 ;  /* 0xff800000ff137424 */ /* 0x000fe200078e00ff */
[-C--:B------:R-:W-:Y:S01]  /*1e30*/  LEA R200, P1, R20, R176.reuse, 0x1 ;  /* 0x000000b014c87211 */ /* 0x080fe200078208ff */
[----:B------:R-:W-:Y:S01]  /*1e40*/  IMAD.MOV.U32 R21, RZ, RZ, 0x3f800000 ;  /* 0x3f800000ff157424 */ /* 0x000fe200078e00ff */
[----:B------:R-:W-:-:S02]  /*1e50*/  LEA R196, P3, R22, R176, 0x1 ;  /* 0x000000b016c47211 */ /* 0x000fc400078608ff */
[-C--:B------:R-:W-:Y:S02]  /*1e60*/  LEA R192, P2, R8, R176.reuse, 0x1 ;  /* 0x000000b008c07211 */ /* 0x080fe400078408ff */
[-C--:B------:R-:W-:Y:S02]  /*1e70*/  LEA.HI.X.SX32 R201, R20, R33.reuse, 0x1, P1 ;  /* 0x0000002114c97211 */ /* 0x080fe400008f0eff */
[-C--:B------:R-:W-:Y:S02]  /*1e80*/  LEA.HI.X.SX32 R197, R22, R33.reuse, 0x1, P3 ;  /* 0x0000002116c57211 */ /* 0x080fe400018f0eff */
[----:B------:R-:W-:Y:S02]  /*1e90*/  LEA.HI.X.SX32 R193, R8, R33, 0x1, P2 ;  /* 0x0000002108c17211 */ /* 0x000fe400010f0eff */
[-C--:B------:R-:W-:Y:S02]  /*1ea0*/  LEA R194, P1, R31, R176.reuse, 0x1 ;  /* 0x000000b01fc27211 */ /* 0x080fe400078208ff */
[----:B------:R-:W-:-:S02]  /*1eb0*/  LEA R190, P3, R9, R176, 0x1 ;  /* 0x000000b009be7211 */ /* 0x000fc400078608ff */
[C---:B------:R-:W-:Y:S02]  /*1ec0*/  LEA R8, R38.reuse, R14, 0x3 ;  /* 0x0000000e26087211 */ /* 0x040fe400078e18ff */
[-C--:B------:R-:W-:Y:S02]  /*1ed0*/  LEA.HI.X.SX32 R195, R31, R33.reuse, 0x1, P1 ;  /* 0x000000211fc37211 */ /* 0x080fe400008f0eff */
[----:B------:R-:W-:Y:S01]  /*1ee0*/  LEA.HI.X.SX32 R191, R9, R33, 0x1, P3 ;  /* 0x0000002109bf7211 */ /* 0x000fe200018f0eff */
[----:B------:R-:W-:Y:S01]  /*1ef0*/  IMAD R9, R38, 0x8, R8 ;  /* 0x0000000826097824 */ /* 0x000fe200078e0208 */
[-C--:B------:R-:W-:Y:S02]  /*1f00*/  LEA R188, P1, R10, R176.reuse, 0x1 ;  /* 0x000000b00abc7211 */ /* 0x080fe400078208ff */
[-C--:B------:R-:W-:Y:S02]  /*1f10*/  LEA R186, P2, R11, R176.reuse, 0x1 ;  /* 0x000000b00bba7211 */ /* 0x080fe400078408ff */
[----:B------:R-:W-:-:S02]  /*1f20*/  LEA R184, P3, R13, R176, 0x1 ;  /* 0x000000b00db87211 */ /* 0x000fc400078608ff */
[-C--:B------:R-:W-:Y:S02]  /*1f30*/  LEA.HI.X.SX32 R189, R10, R33.reuse, 0x1, P1 ;  /* 0x000000210abd7211 */ /* 0x080fe400008f0eff */
[----:B------:R-:W-:Y:S02]  /*1f40*/  LEA.HI.X.SX32 R187, R11, R33, 0x1, P2 ;  /* 0x000000210bbb7211 */ /* 0x000fe400010f0eff */
[----:B------:R-:W-:Y:S02]  /*1f50*/  LEA R10, R38, R9, 0x3 ;  /* 0x00000009260a7211 */ /* 0x000fe400078e18ff */
[-C--:B------:R-:W-:Y:S02]  /*1f60*/  LEA R180, P2, R8, R176.reuse, 0x1 ;  /* 0x000000b008b47211 */ /* 0x080fe400078408ff */
[----:B------:R-:W-:Y:S02]  /*1f70*/  LOP3.LUT R31, R32, 0x3c0, R23, 0xf8, !PT ;  /* 0x000003c0201f7812 */ /* 0x000fe400078ef817 */
[----:B------:R-:W-:Y:S01]  /*1f80*/  LEA.HI.X.SX32 R185, R13, R33, 0x1, P3 ;  /* 0x000000210db97211 */ /* 0x000fe200018f0eff */
[----:B------:R-:W-:Y:S01]  /*1f90*/  IMAD.MOV.U32 R13, RZ, RZ, -0x800000 ;  /* 0xff800000ff0d7424 */ /* 0x000fe200078e00ff */
[----:B------:R-:W-:-:S02]  /*1fa0*/  LEA R182, P1, R14, R176, 0x1 ;  /* 0x000000b00eb67211 */ /* 0x000fc400078208ff */
[-C--:B------:R-:W-:Y:S02]  /*1fb0*/  LEA R178, P3, R9, R176.reuse, 0x1 ;  /* 0x000000b009b27211 */ /* 0x080fe400078608ff */
[----:B------:R-:W-:Y:S02]  /*1fc0*/  LEA R176, P4, R10, R176, 0x1 ;  /* 0x000000b00ab07211 */ /* 0x000fe400078808ff */
[----:B------:R-:W-:Y:S01]  /*1fd0*/  LEA.HI.X.SX32 R181, R8, R33, 0x1, P2 ;  /* 0x0000002108b57211 */ /* 0x000fe200010f0eff */
[----:B------:R-:W-:Y:S01]  /*1fe0*/  IMAD.MOV.U32 R8, RZ, RZ, -0x800000 ;  /* 0xff800000ff087424 */ /* 0x000fe200078e00ff */
[----:B------:R-:W-:Y:S02]  /*1ff0*/  LOP3.LUT P2, RZ, R0, 0x3, RZ, 0xc0, !PT ;  /* 0x0000000300ff7812 */ /* 0x000fe4000784c0ff */
[----:B------:R-:W-:Y:S01]  /*2000*/  LOP3.LUT R39, R39, UR6, RZ, 0x3c, !PT ;  /* 0x0000000627277c12 */ /* 0x000fe2000f8e3cff */
[----:B------:R-:W-:Y:S01]  /*2010*/  UMOV UR6, URZ ;  /* 0x0000003f00067c82 */ /* 0x000fe20008000000 */
[----:B------:R-:W-:-:S02]  /*2020*/  LOP3.LUT R12, R31, 0x10, R0, 0x78, !PT ;  /* 0x000000101f0c7812 */ /* 0x000fc400078e7800 */
[-C--:B------:R-:W-:Y:S02]  /*2030*/  LEA.HI.X.SX32 R183, R14, R33.reuse, 0x1, P1 ;  /* 0x000000210eb77211 */ /* 0x080fe400008f0eff */
[-C--:B------:R-:W-:Y:S01]  /*2040*/  LEA.HI.X.SX32 R179, R9, R33.reuse, 0x1, P3 ;  /* 0x0000002109b37211 */ /* 0x080fe200018f0eff */
[----:B------:R-:W-:Y:S01]  /*2050*/  IMAD.MOV.U32 R9, RZ, RZ, 0x3f800000 ;  /* 0x3f800000ff097424 */ /* 0x000fe200078e00ff */
[----:B------:R-:W-:Y:S02]  /*2060*/  LEA.HI.X.SX32 R177, R10, R33, 0x1, P4 ;  /* 0x000000210ab17211 */ /* 0x000fe400020f0eff */
[----:B------:R-:W-:Y:S02]  /*2070*/  MOV R42, 0xff800000 ;  /* 0xff800000002a7802 */ /* 0x000fe40000000f00 */
[----:B------:R-:W-:Y:S02]  /*2080*/  MOV R14, 0xff800000 ;  /* 0xff800000000e7802 */ /* 0x000fe40000000f00 */
[----:B------:R-:W-:-:S02]  /*2090*/  MOV R10, 0xff800000 ;  /* 0xff800000000a7802 */ /* 0x000fc40000000f00 */
[----:B------:R-:W-:Y:S02]  /*20a0*/  MOV R16, 0xff800000 ;  /* 0xff80000000107802 */ /* 0x000fe40000000f00 */
[----:B------:R-:W-:Y:S02]  /*20b0*/  MOV R11, 0x3f800000 ;  /* 0x3f800000000b7802 */ /* 0x000fe40000000f00 */
[----:B------:R-:W-:Y:S02]  /*20c0*/  MOV R20, 0x3f800000 ;  /* 0x3f80000000147802 */ /* 0x000fe40000000f00 */
[----:B------:R-:W-:Y:S02]  /*20d0*/  MOV R22, 0x3f800000 ;  /* 0x3f80000000167802 */ /* 0x000fe40000000f00 */
[----:B------:R-:W-:Y:S02]  /*20e0*/  MOV R40, 0x3f800000 ;  /* 0x3f80000000287802 */ /* 0x000fe40000000f00 */
[----:B------:R-:W-:-:S02]  /*20f0*/  ISETP.LT.U32.AND P1, PT, R18, 0x80, !P2 ;  /* 0x000000801200780c */ /* 0x000fc40005721070 */
[C---:B------:R-:W-:Y:S02]  /*2100*/  LOP3.LUT R31, R39.reuse, 0x20, RZ, 0x3c, !PT ;  /* 0x00000020271f7812 */ /* 0x040fe400078e3cff */
[C---:B------:R-:W-:Y:S02]  /*2110*/  LOP3.LUT R32, R39.reuse, 0x40, RZ, 0x3c, !PT ;  /* 0x0000004027207812 */ /* 0x040fe400078e3cff */
[----:B------:R-:W-:Y:S02]  /*2120*/  LOP3.LUT R33, R39, 0x60, RZ, 0x3c, !PT ;  /* 0x0000006027217812 */ /* 0x000fe400078e3cff */
[C---:B------:R-:W-:Y:S02]  /*2130*/  LOP3.LUT R34, R26.reuse, 0x20, RZ, 0x3c, !PT ;  /* 0x000000201a227812 */ /* 0x040fe400078e3cff */
[C---:B------:R-:W-:Y:S02]  /*2140*/  LOP3.LUT R35, R26.reuse, 0x40, RZ, 0x3c, !PT ;  /* 0x000000401a237812 */ /* 0x040fe400078e3cff */
[----:B------:R-:W-:-:S02]  /*2150*/  LOP3.LUT R36, R26, 0x60, RZ, 0x3c, !PT ;  /* 0x000000601a247812 */ /* 0x000fc400078e3cff */
[----:B------:R-:W-:Y:S02]  /*2160*/  LOP3.LUT R37, R12, 0x20, RZ, 0x3c, !PT ;  /* 0x000000200c257812 */ /* 0x000fe400078e3cff */
[----:B------:R-:W-:Y:S02]  /*2170*/  LOP3.LUT R38, R30, 0x40, RZ, 0x3c, !PT ;  /* 0x000000401e267812 */ /* 0x000fe400078e3cff */
.L_x_1:
[----:B------:R-:W-:Y:S01]  /*2180*/  MOV R115, UR4 ;  /* 0x0000000400737c02 */ /* 0x000fe20008000f00 */
[----:B------:R-:W-:Y:S01]  /*2190*/  IMAD.U32 R113, RZ, RZ, UR4 ;  /* 0x00000004ff717e24 */ /* 0x000fe2000f8e00ff */
        /* <DEDUP_REMOVED lines=11> */
[----:B------:R-:W-:Y:S01]  /*2250*/  IMAD.WIDE R114, R115, 0x2, R238 ;  /* 0x0000000273727825 */ /* 0x000fe200078e02ee */
[----:B------:R-:W-:-:S02]  /*2260*/  MOV R55, UR4 ;  /* 0x0000000400377c02 */ /* 0x000fc40008000f00 */
[----:B------:R-:W-:Y:S01]  /*2270*/  MOV R77, UR4 ;  /* 0x00000004004d7c02 */ /* 0x000fe20008000f00 */
[----:B------:R-:W-:Y:S01]  /*2280*/  IMAD.WIDE R106, R107, 0x2, R230 ;  /* 0x000000026b6a7825 */ /* 0x000fe200078e02e6 */
[----:B------:R-:W-:Y:S01]  /*2290*/  MOV R61, UR4 ;  /* 0x00000004003d7c02 */ /* 0x000fe20008000f00 */
[----:B------:R-:W2:Y:S02]  /*22a0*/  LDG.E.U16 R114, [R114.64] ;  /* 0x0000000c72727981 */ /* 0x000ea4000c1e1500 */
[----:B------:R-:W-:Y:S02]  /*22b0*/  IMAD.WIDE R98, R99, 0x2, R222 ;  /* 0x0000000263627825 */ /* 0x000fe400078e02de */
[----:B------:R-:W3:Y:S02]  /*22c0*/  LDG.E.U16 R106, [R106.64] ;  /* 0x0000000c6a6a7981 */ /* 0x000ee4000c1e1500 */
[----:B------:R-:W-:Y:S02]  /*22d0*/  IMAD.WIDE R62, R63, 0x2, R214 ;  /* 0x000000023f3e7825 */ /* 0x000fe400078e02d6 */
[----:B------:R-:W4:Y:S02]  /*22e0*/  LDG.E.U16 R98, [R98.64] ;  /* 0x0000000c62627981 */ /* 0x000f24000c1e1500 */
[----:B------:R-:W-:-:S02]  /*22f0*/  IMAD.WIDE R112, R113, 0x2, R236 ;  /* 0x0000000271707825 */ /* 0x000fc400078e02ec */
[----:B------:R-:W5:Y:S02]  /*2300*/  LDG.E.U16 R62, [R62.64] ;  /* 0x0000000c3e3e7981 */ /* 0x000f64000c1e1500 */
[----:B------:R-:W-:Y:S02]  /*2310*/  IMAD.WIDE R104, R105, 0x2, R228 ;  /* 0x0000000269687825 */ /* 0x000fe400078e02e4 */
[----:B------:R-:W5:Y:S02]  /*2320*/  LDG.E.U16 R112, [R112.64] ;  /* 0x0000000c70707981 */ /* 0x000f64000c1e1500 */
[----:B------:R-:W-:Y:S02]  /*2330*/  IMAD.WIDE R96, R97, 0x2, R220 ;  /* 0x0000000261607825 */ /* 0x000fe400078e02dc */
[----:B------:R-:W5:Y:S02]  /*2340*/  LDG.E.U16 R104, [R104.64] ;  /* 0x0000000c68687981 */ /* 0x000f64000c1e1500 */
        /* <DEDUP_REMOVED lines=17> */
[----:B------:R-:W5:Y:S04]  /*2460*/  LDG.E.U16 R240, [R76.64] ;  /* 0x0000000c4cf07981 */ /* 0x000f68000c1e1500 */
[----:B------:R-:W5:Y:S04]  /*2470*/  LDG.E.U16 R242, [R60.64] ;  /* 0x0000000c3cf27981 */ /* 0x000f68000c1e1500 */
[----:B------:R-:W-:Y:S06]  /*2480*/  BAR.SYNC.DEFER_BLOCKING 0x0 ;  /* 0x0000000000007b1d */ /* 0x000fec0000010000 */
[----:B--2---:R-:W-:Y:S04]  /*2490*/  STS.U16 [R39+0x4000], R114 ;  /* 0x0040007227007388 */ /* 0x004fe80000000400 */
[----:B---3--:R-:W-:Y:S04]  /*24a0*/  STS.U16 [R39+0x4800], R106 ;  /* 0x0048006a27007388 */ /* 0x008fe80000000400 */
[----:B----4-:R-:W-:Y:S04]  /*24b0*/  STS.U16 [R39+0x5000], R98 ;  /* 0x0050006227007388 */ /* 0x010fe80000000400 */
[----:B-----5:R-:W-:Y:S04]  /*24c0*/  STS.U16 [R39+0x5800], R62 ;  /* 0x0058003e27007388 */ /* 0x020fe80000000400 */
        /* <DEDUP_REMOVED lines=12> */
[----:B------:R-:W-:Y:S06]  /*2590*/  BAR.SYNC.DEFER_BLOCKING 0x0 ;  /* 0x0000000000007b1d */ /* 0x000fec0000010000 */
[----:B------:R-:W-:Y:S04]  /*25a0*/  LDSM.16.MT88.4 R112, [R26] ;  /* 0x000000001a70783b */ /* 0x000fe80000004200 */
[----:B------:R-:W0:Y:S04]  /*25b0*/  LDSM.16.M88.4 R52, [R30+0x4000] ;  /* 0x004000001e34783b */ /* 0x000e280000000200 */
[----:B------:R-:W1:Y:S04]  /*25c0*/  LDSM.16.MT88.4 R60, [R34] ;  /* 0x00000000223c783b */ /* 0x000e680000004200 */
[----:B------:R-:W2:Y:S04]  /*25d0*/  LDSM.16.MT88.4 R76, [R35] ;  /* 0x00000000234c783b */ /* 0x000ea80000004200 */
[----:B------:R-:W3:Y:S04]  /*25e0*/  LDSM.16.MT88.4 R116, [R36] ;  /* 0x000000002474783b */ /* 0x000ee80000004200 */
[----:B------:R-:W4:Y:S04]  /*25f0*/  LDSM.16.MT88.4 R108, [R26+0x800] ;  /* 0x000800001a6c783b */ /* 0x000f280000004200 */
[----:B------:R-:W5:Y:S04]  /*2600*/  LDSM.16.MT88.4 R104, [R34+0x800] ;  /* 0x000800002268783b */ /* 0x000f680000004200 */
[----:B------:R-:W3:Y:S04]  /*2610*/  LDSM.16.MT88.4 R100, [R35+0x800] ;  /* 0x000800002364783b */ /* 0x000ee80000004200 */
[----:B------:R-:W4:Y:S01]  /*2620*/  LDSM.16.MT88.4 R96, [R36+0x800] ;  /* 0x000800002460783b */ /* 0x000f220000004200 */
[-C--:B0-----:R-:W-:Y:S08]  /*2630*/  HMMA.16816.F32 R112, R112, R52.reuse, RZ ;  /* 0x000000347070723c */ /* 0x081ff000000018ff */
[-C--:B-1----:R-:W-:Y:S08]  /*2640*/  HMMA.16816.F32 R60, R60, R52.reuse, RZ ;  /* 0x000000343c3c723c */ /* 0x082ff000000018ff */
[-C--:B--2---:R-:W-:Y:S08]  /*2650*/  HMMA.16816.F32 R76, R76, R52.reuse, RZ ;  /* 0x000000344c4c723c */ /* 0x084ff000000018ff */
[----:B---3--:R-:W-:Y:S08]  /*2660*/  HMMA.16816.F32 R116, R116, R52, RZ ;  /* 0x000000347474723c */ /* 0x008ff000000018ff */
[-C--:B----4-:R-:W-:Y:S01]  /*2670*/  HMMA.16816.F32 R108, R108, R54.reuse, R112 ;  /* 0x000000366c6c723c */ /* 0x090fe20000001870 */
[----:B------:R-:W-:Y:S07]  /*2680*/  LDSM.16.MT88.4 R112, [R34+0x1000] ;  /* 0x001000002270783b */ /* 0x000fee0000004200 */
[-C--:B-----5:R-:W-:Y:S01]  /*2690*/  HMMA.16816.F32 R60, R104, R54.reuse, R60 ;  /* 0x00000036683c723c */ /* 0x0a0fe2000000183c */
[----:B------:R-:W-:Y:S07]  /*26a0*/  LDSM.16.MT88.4 R104, [R35+0x1000] ;  /* 0x001000002368783b */ /* 0x000fee0000004200 */
[-C--:B------:R-:W-:Y:S01]  /*26b0*/  HMMA.16816.F32 R76, R100, R54.reuse, R76 ;  /* 0x00000036644c723c */ /* 0x080fe2000000184c */
[----:B------:R-:W0:Y:S07]  /*26c0*/  LDSM.16.M88.4 R100, [R38+0x4000] ;  /* 0x004000002664783b */ /* 0x000e2e0000000200 */
[----:B------:R-:W-:Y:S01]  /*26d0*/  HMMA.16816.F32 R96, R96, R54, R116 ;  /* 0x000000366060723c */ /* 0x000fe20000001874 */
[----:B------:R-:W1:Y:S04]  /*26e0*/  LDSM.16.MT88.4 R116, [R26+0x1000] ;  /* 0x001000001a74783b */ /* 0x000e680000004200 */
[----:B------:R-:W2:Y:S03]  /*26f0*/  LDSM.16.MT88.4 R52, [R36+0x1000] ;  /* 0x001000002434783b */ /* 0x000ea60000004200 */
[-C--:B0-----:R-:W-:Y:S01]  /*2700*/  HMMA.16816.F32 R60, R112, R100.reuse, R60 ;  /* 0x00000064703c723c */ /* 0x081fe2000000183c */
[----:B------:R-:W0:Y:S07]  /*2710*/  LDSM.16.MT88.4 R112, [R34+0x1800] ;  /* 0x001800002270783b */ /* 0x000e2e0000004200 */
[-C--:B-1----:R-:W-:Y:S01]  /*2720*/  HMMA.16816.F32 R108, R116, R100.reuse, R108 ;  /* 0x00000064746c723c */ /* 0x082fe2000000186c */
[----:B------:R-:W1:Y:S07]  /*2730*/  LDSM.16.MT88.4 R116, [R26+0x1800] ;  /* 0x001800001a74783b */ /* 0x000e6e0000004200 */
[-C--:B------:R-:W-:Y:S01]  /*2740*/  HMMA.16816.F32 R76, R104, R100.reuse, R76 ;  /* 0x00000064684c723c */ /* 0x080fe2000000184c */
[----:B------:R-:W3:Y:S07]  /*2750*/  LDSM.16.MT88.4 R104, [R35+0x1800] ;  /* 0x001800002368783b */ /* 0x000eee0000004200 */
[----:B--2---:R-:W-:Y:S01]  /*2760*/  HMMA.16816.F32 R52, R52, R100, R96 ;  /* 0x000000643434723c */ /* 0x004fe20000001860 */
[----:B------:R-:W2:Y:S07]  /*2770*/  LDSM.16.MT88.4 R96, [R36+0x1800] ;  /* 0x001800002460783b */ /* 0x000eae0000004200 */
[-C--:B0-----:R-:W-:Y:S01]  /*2780*/  HMMA.16816.F32 R60, R112, R102.reuse, R60 ;  /* 0x00000066703c723c */ /* 0x081fe2000000183c */
[----:B------:R-:W-:Y:S07]  /*2790*/  LDSM.16.MT88.4 R112, [R34+0x2000] ;  /* 0x002000002270783b */ /* 0x000fee0000004200 */
[-C--:B-1----:R-:W-:Y:S01]  /*27a0*/  HMMA.16816.F32 R108, R116, R102.reuse, R108 ;  /* 0x00000066746c723c */ /* 0x082fe2000000186c */
[----:B------:R-:W-:Y:S07]  /*27b0*/  LDSM.16.MT88.4 R116, [R26+0x2000] ;  /* 0x002000001a74783b */ /* 0x000fee0000004200 */
[-C--:B---3--:R-:W-:Y:S01]  /*27c0*/  HMMA.16816.F32 R76, R104, R102.reuse, R76 ;  /* 0x00000066684c723c */ /* 0x088fe2000000184c */
[----:B------:R-:W-:Y:S07]  /*27d0*/  LDSM.16.MT88.4 R104, [R35+0x2000] ;  /* 0x002000002368783b */ /* 0x000fee0000004200 */
[----:B--2---:R-:W-:Y:S01]  /*27e0*/  HMMA.16816.F32 R52, R96, R102, R52 ;  /* 0x000000666034723c */ /* 0x004fe20000001834 */
[----:B------:R-:W0:Y:S04]  /*27f0*/  LDSM.16.M88.4 R100, [R30+0x4080] ;  /* 0x004080001e64783b */ /* 0x000e280000000200 */
[----:B------:R-:W1:Y:S03]  /*2800*/  LDSM.16.MT88.4 R96, [R36+0x2000] ;  /* 0x002000002460783b */ /* 0x000e660000004200 */
[-C--:B0-----:R-:W-:Y:S01]  /*2810*/  HMMA.16816.F32 R108, R116, R100.reuse, R108 ;  /* 0x00000064746c723c */ /* 0x081fe2000000186c */
[----:B------:R-:W0:Y:S07]  /*2820*/  LDSM.16.MT88.4 R116, [R26+0x2800] ;  /* 0x002800001a74783b */ /* 0x000e2e0000004200 */
[-C--:B------:R-:W-:Y:S01]  /*2830*/  HMMA.16816.F32 R60, R112, R100.reuse, R60 ;  /* 0x00000064703c723c */ /* 0x080fe2000000183c */
[----:B------:R-:W2:Y:S07]  /*2840*/  LDSM.16.MT88.4 R112, [R34+0x2800] ;  /* 0x002800002270783b */ /* 0x000eae0000004200 */
[-C--:B------:R-:W-:Y:S01]  /*2850*/  HMMA.16816.F32 R76, R104, R100.reuse, R76 ;  /* 0x00000064684c723c */ /* 0x080fe2000000184c */
[----:B------:R-:W3:Y:S07]  /*2860*/  LDSM.16.MT88.4 R104, [R35+0x2800] ;  /* 0x002800002368783b */ /* 0x000eee0000004200 */
[----:B-1----:R-:W-:Y:S01]  /*2870*/  HMMA.16816.F32 R52, R96, R100, R52 ;  /* 0x000000646034723c */ /* 0x002fe20000001834 */
[----:B------:R-:W1:Y:S07]  /*2880*/  LDSM.16.MT88.4 R96, [R36+0x2800] ;  /* 0x002800002460783b */ /* 0x000e6e0000004200 */
[-C--:B0-----:R-:W-:Y:S01]  /*2890*/  HMMA.16816.F32 R108, R116, R102.reuse, R108 ;  /* 0x00000066746c723c */ /* 0x081fe2000000186c */
[----:B------:R-:W-:Y:S07]  /*28a0*/  LDSM.16.MT88.4 R116, [R26+0x3000] ;  /* 0x003000001a74783b */ /* 0x000fee0000004200 */
[-C--:B--2---:R-:W-:Y:S01]  /*28b0*/  HMMA.16816.F32 R60, R112, R102.reuse, R60 ;  /* 0x00000066703c723c */ /* 0x084fe2000000183c */
[----:B------:R-:W-:Y:S07]  /*28c0*/  LDSM.16.MT88.4 R112, [R34+0x3000] ;  /* 0x003000002270783b */ /* 0x000fee0000004200 */
[-C--:B---3--:R-:W-:Y:S01]  /*28d0*/  HMMA.16816.F32 R76, R104, R102.reuse, R76 ;  /* 0x00000066684c723c */ /* 0x088fe2000000184c */
[----:B------:R-:W-:Y:S07]  /*28e0*/  LDSM.16.MT88.4 R104, [R36+0x3000] ;  /* 0x003000002468783b */ /* 0x000fee0000004200 */
[----:B-1----:R-:W-:Y:S01]  /*28f0*/  HMMA.16816.F32 R96, R96, R102, R52 ;  /* 0x000000666060723c */ /* 0x002fe20000001834 */
[----:B------:R-:W0:Y:S04]  /*2900*/  LDSM.16.M88.4 R100, [R38+0x4080] ;  /* 0x004080002664783b */ /* 0x000e280000000200 */
[----:B------:R-:W1:Y:S03]  /*2910*/  LDSM.16.MT88.4 R52, [R35+0x3000] ;  /* 0x003000002334783b */ /* 0x000e660000004200 */
[-C--:B0-----:R-:W-:Y:S01]  /*2920*/  HMMA.16816.F32 R60, R112, R100.reuse, R60 ;  /* 0x00000064703c723c */ /* 0x081fe2000000183c */
[----:B------:R-:W0:Y:S07]  /*2930*/  LDSM.16.MT88.4 R112, [R26+0x3800] ;  /* 0x003800001a70783b */ /* 0x000e2e0000004200 */
[-C--:B-1----:R-:W-:Y:S01]  /*2940*/  HMMA.16816.F32 R52, R52, R100.reuse, R76 ;  /* 0x000000643434723c */ /* 0x082fe2000000184c */
[----:B------:R-:W1:Y:S07]  /*2950*/  LDSM.16.MT88.4 R76, [R34+0x3800] ;  /* 0x00380000224c783b */ /* 0x000e6e0000004200 */
[-C--:B------:R-:W-:Y:S01]  /*2960*/  HMMA.16816.F32 R108, R116, R100.reuse, R108 ;  /* 0x00000064746c723c */ /* 0x080fe2000000186c */
[----:B------:R-:W2:Y:S07]  /*2970*/  LDSM.16.MT88.4 R116, [R36+0x3800] ;  /* 0x003800002474783b */ /* 0x000eae0000004200 */
[----:B------:R-:W-:Y:S01]  /*2980*/  HMMA.16816.F32 R96, R104, R100, R96 ;  /* 0x000000646860723c */ /* 0x000fe20000001860 */
[----:B------:R-:W3:Y:S11]  /*2990*/  LDSM.16.MT88.4 R104, [R35+0x3800] ;  /* 0x003800002368783b */ /* 0x000ef60000004200 */
[----:B------:R-:W-:Y:S04]  /*29a0*/  @!UPT UIADD3 URZ, URZ, URZ, URZ ;  /* 0x0000003f3f3ff290 */ /* 0x000fe8000fffe03f */
[-C--:B0-----:R-:W-:Y:S01]  /*29b0*/  HMMA.16816.F32 R108, R112, R102.reuse, R108 ;  /* 0x00000066706c723c */ /* 0x081fe2000000186c */
[----:B------:R-:W-:Y:S07]  /*29c0*/  BAR.SYNC.DEFER_BLOCKING 0x0 ;  /* 0x0000000000007b1d */ /* 0x000fee0000010000 */
[-C--:B-1----:R-:W-:Y:S08]  /*29d0*/  HMMA.16816.F32 R60, R76, R102.reuse, R60 ;  /* 0x000000664c3c723c */ /* 0x082ff0000000183c */
[-C--:B--2---:R-:W-:Y:S08]  /*29e0*/  HMMA.16816.F32 R96, R116, R102.reuse, R96 ;  /* 0x000000667460723c */ /* 0x084ff00000001860 */
[----:B---3--:R-:W-:Y:S01]  /*29f0*/  HMMA.16816.F32 R52, R104, R102, R52 ;  /* 0x000000666834723c */ /* 0x008fe20000001834 */
[----:B------:R-:W-:-:S02]  /*2a00*/  FMUL R43, R108, c[0x0][0x188] ;  /* 0x000062006c2b7a20 */ /* 0x000fc40000400000 */
[----:B------:R-:W-:Y:S02]  /*2a10*/  FMUL R76, R109, c[0x0][0x188] ;  /* 0x000062006d4c7a20 */ /* 0x000fe40000400000 */
[----:B------:R-:W-:Y:S02]  /*2a20*/  FMUL R77, R110, c[0x0][0x188] ;  /* 0x000062006e4d7a20 */ /* 0x000fe40000400000 */
[----:B------:R-:W-:Y:S02]  /*2a30*/  FMUL R78, R111, c[0x0][0x188] ;  /* 0x000062006f4e7a20 */ /* 0x000fe40000400000 */
[----:B------:R-:W-:Y:S02]  /*2a40*/  FMUL R79, R60, c[0x0][0x188] ;  /* 0x000062003c4f7a20 */ /* 0x000fe40000400000 */
[----:B------:R-:W-:Y:S01]  /*2a50*/  FMUL R100, R61, c[0x0][0x188] ;  /* 0x000062003d647a20 */ /* 0x000fe20000400000 */
[----:B------:R-:W-:Y:S01]  /*2a60*/  FMNMX R105, R43, R76, !PT ;  /* 0x0000004c2b697209 */ /* 0x000fe20007800000 */
[----:B------:R-:W-:Y:S01]  /*2a70*/  FMUL R43, R62, c[0x0][0x188] ;  /* 0x000062003e2b7a20 */ /* 0x000fe20000400000 */
[----:B------:R-:W-:Y:S01]  /*2a80*/  FMNMX R106, R77, R78, !PT ;  /* 0x0000004e4d6a7209 */ /* 0x000fe20007800000 */
[----:B------:R-:W-:Y:S01]  /*2a90*/  FMUL R76, R63, c[0x0][0x188] ;  /* 0x000062003f4c7a20 */ /* 0x000fe20000400000 */
[----:B------:R-:W-:Y:S01]  /*2aa0*/  FMNMX R107, R79, R100, !PT ;  /* 0x000000644f6b7209 */ /* 0x000fe20007800000 */
[----:B------:R-:W-:-:S02]  /*2ab0*/  FMUL R101, R96, c[0x0][0x188] ;  /* 0x0000620060657a20 */ /* 0x000fc40000400000 */
[----:B------:R-:W-:Y:S02]  /*2ac0*/  FMUL R102, R97, c[0x0][0x188] ;  /* 0x0000620061667a20 */ /* 0x000fe40000400000 */
[----:B------:R-:W-:Y:S02]  /*2ad0*/  FMUL R103, R98, c[0x0][0x188] ;  /* 0x0000620062677a20 */ /* 0x000fe40000400000 */
[----:B------:R-:W-:Y:S02]  /*2ae0*/  FMUL R104, R99, c[0x0][0x188] ;  /* 0x0000620063687a20 */ /* 0x000fe40000400000 */
[----:B------:R-:W-:Y:S02]  /*2af0*/  FMUL R77, R52, c[0x0][0x188] ;  /* 0x00006200344d7a20 */ /* 0x000fe40000400000 */
[----:B------:R-:W-:Y:S02]  /*2b00*/  FMUL R78, R53, c[0x0][0x188] ;  /* 0x00006200354e7a20 */ /* 0x000fe40000400000 */
[----:B------:R-:W-:-:S02]  /*2b10*/  FMUL R79, R54, c[0x0][0x188] ;  /* 0x00006200364f7a20 */ /* 0x000fc40000400000 */
[----:B------:R-:W-:Y:S01]  /*2b20*/  FMUL R100, R55, c[0x0][0x188] ;  /* 0x0000620037647a20 */ /* 0x000fe20000400000 */
[----:B------:R-:W-:Y:S02]  /*2b30*/  FMNMX R43, R43, R76, !PT ;  /* 0x0000004c2b2b7209 */ /* 0x000fe40007800000 */
[----:B------:R-:W-:Y:S02]  /*2b40*/  FMNMX R77, R77, R78, !PT ;  /* 0x0000004e4d4d7209 */ /* 0x000fe40007800000 */
[----:B------:R-:W-:Y:S02]  /*2b50*/  FMNMX R79, R79, R100, !PT ;  /* 0x000000644f4f7209 */ /* 0x000fe40007800000 */
[----:B------:R-:W-:Y:S02]  /*2b60*/  FMNMX R101, R101, R102, !PT ;  /* 0x0000006665657209 */ /* 0x000fe40007800000 */
[----:B------:R-:W-:Y:S01]  /*2b70*/  FMNMX R103, R103, R104, !PT ;  /* 0x0000006867677209 */ /* 0x000fe20007800000 */
[----:B------:R-:W0:Y:S04]  /*2b80*/  SHFL.BFLY PT, R76, R105, 0x2, 0x1f ;  /* 0x0c401f00694c7f89 */ /* 0x000e2800000e0000 */
[----:B------:R-:W1:Y:S04]  /*2b90*/  SHFL.BFLY PT, R78, R107, 0x2, 0x1f ;  /* 0x0c401f006b4e7f89 */ /* 0x000e6800000e0000 */
[----:B------:R-:W2:Y:S04]  /*2ba0*/  SHFL.BFLY PT, R113, R106, 0x2, 0x1f ;  /* 0x0c401f006a717f89 */ /* 0x000ea800000e0000 */
[----:B------:R-:W3:Y:S04]  /*2bb0*/  SHFL.BFLY PT, R100, R43, 0x2, 0x1f ;  /* 0x0c401f002b647f89 */ /* 0x000ee800000e0000 */
[----:B------:R-:W4:Y:S04]  /*2bc0*/  SHFL.BFLY PT, R104, R77, 0x2, 0x1f ;  /* 0x0c401f004d687f89 */ /* 0x000f2800000e0000 */
[----:B------:R-:W5:Y:S04]  /*2bd0*/  SHFL.BFLY PT, R114, R79, 0x2, 0x1f ;  /* 0x0c401f004f727f89 */ /* 0x000f6800000e0000 */
[----:B------:R-:W5:Y:S04]  /*2be0*/  SHFL.BFLY PT, R116, R101, 0x2, 0x1f ;  /* 0x0c401f0065747f89 */ /* 0x000f6800000e0000 */
[----:B------:R-:W5:Y:S01]  /*2bf0*/  SHFL.BFLY PT, R118, R103, 0x2, 0x1f ;  /* 0x0c401f0067767f89 */ /* 0x000f6200000e0000 */
[----:B0-----:R-:W-:-:S02]  /*2c00*/  FMNMX R76, R105, R76, !PT ;  /* 0x0000004c694c7209 */ /* 0x001fc40007800000 */
[----:B-1----:R-:W-:Y:S02]  /*2c10*/  FMNMX R102, R107, R78, !PT ;  /* 0x0000004e6b667209 */ /* 0x002fe40007800000 */
[----:B--2---:R-:W-:Y:S02]  /*2c20*/  FMNMX R113, R106, R113, !PT ;  /* 0x000000716a717209 */ /* 0x004fe40007800000 */
[----:B---3--:R-:W-:Y:S02]  /*2c30*/  FMNMX R105, R43, R100, !PT ;  /* 0x000000642b697209 */ /* 0x008fe40007800000 */
[----:B----4-:R-:W-:Y:S02]  /*2c40*/  FMNMX R112, R77, R104, !PT ;  /* 0x000000684d707209 */ /* 0x010fe40007800000 */
[----:B-----5:R-:W-:Y:S02]  /*2c50*/  FMNMX R114, R79, R114, !PT ;  /* 0x000000724f727209 */ /* 0x020fe40007800000 */
[----:B------:R-:W-:-:S02]  /*2c60*/  FMNMX R116, R101, R116, !PT ;  /* 0x0000007465747209 */ /* 0x000fc40007800000 */
        /* <DEDUP_REMOVED lines=17> */
[----:B------:R-:W-:Y:S04]  /*2d80*/  @P1 STS [R27+0x4000], R78 ;  /* 0x0040004e1b001388 */ /* 0x000fe80000000800 */
[----:B------:R-:W-:Y:S04]  /*2d90*/  @P1 STS [R27+0x4080], R100 ;  /* 0x004080641b001388 */ /* 0x000fe80000000800 */
[----:B------:R-:W-:Y:S04]  /*2da0*/  @P1 STS [R27+0x4100], R104 ;  /* 0x004100681b001388 */ /* 0x000fe80000000800 */
[----:B------:R-:W-:Y:S04]  /*2db0*/  @P1 STS [R27+0x4180], R106 ;  /* 0x0041806a1b001388 */ /* 0x000fe80000000800 */
[----:B------:R-:W-:Y:S04]  /*2dc0*/  @P1 STS [R27+0x4200], R76 ;  /* 0x0042004c1b001388 */ /* 0x000fe80000000800 */
[----:B------:R-:W-:Y:S04]  /*2dd0*/  @P1 STS [R27+0x4280], R102 ;  /* 0x004280661b001388 */ /* 0x000fe80000000800 */
[----:B------:R-:W-:Y:S04]  /*2de0*/  @P1 STS [R27+0x4300], R118 ;  /* 0x004300761b001388 */ /* 0x000fe80000000800 */
[----:B------:R-:W-:Y:S04]  /*2df0*/  @P1 STS [R27+0x4380], R240 ;  /* 0x004380f01b001388 */ /* 0x000fe80000000800 */
[----:B------:R-:W-:Y:S06]  /*2e00*/  BAR.SYNC.DEFER_BLOCKING 0x0 ;  /* 0x0000000000007b1d */ /* 0x000fec0000010000 */
[----:B------:R-:W0:Y:S04]  /*2e10*/  LDS R77, [R18.X4+0x4000] ;  /* 0x00400000124d7984 */ /* 0x000e280000004800 */
[----:B0-----:R-:W0:Y:S02]  /*2e20*/  SHFL.BFLY PT, R112, R77, 0x2, 0x1f ;  /* 0x0c401f004d707f89 */ /* 0x001e2400000e0000 */
[----:B0-----:R-:W-:-:S05]  /*2e30*/  FMNMX R112, R77, R112, !PT ;  /* 0x000000704d707209 */ /* 0x001fca0007800000 */
[----:B------:R-:W0:Y:S02]  /*2e40*/  SHFL.BFLY PT, R43, R112, 0x1, 0x1f ;  /* 0x0c201f00702b7f89 */ /* 0x000e2400000e0000 */
[----:B0-----:R-:W-:-:S05]  /*2e50*/  FMNMX R79, R112, R43, !PT ;  /* 0x0000002b704f7209 */ /* 0x001fca0007800000 */
[----:B------:R-:W-:Y:S04]  /*2e60*/  @!P2 STS [R18.X4+0x4000], R79 ;  /* 0x0040004f1200a388 */ /* 0x000fe80000004800 */
[----:B------:R-:W-:Y:S06]  /*2e70*/  BAR.SYNC.DEFER_BLOCKING 0x0 ;  /* 0x0000000000007b1d */ /* 0x000fec0000010000 */
[----:B------:R-:W0:Y:S04]  /*2e80*/  LDS R117, [R25.X4+0x4200] ;  /* 0x0042000019757984 */ /* 0x000e280000004800 */
[----:B------:R-:W1:Y:S04]  /*2e90*/  LDS R43, [R25.X4+0x4000] ;  /* 0x00400000192b7984 */ /* 0x000e680000004800 */
[----:B------:R-:W2:Y:S04]  /*2ea0*/  LDS R113, [R25.X4+0x4080] ;  /* 0x0040800019717984 */ /* 0x000ea80000004800 */
[----:B------:R-:W3:Y:S04]  /*2eb0*/  LDS R115, [R25.X4+0x4100] ;  /* 0x0041000019737984 */ /* 0x000ee80000004800 */
[----:B------:R-:W4:Y:S04]  /*2ec0*/  LDS R100, [R25.X4+0x4180] ;  /* 0x0041800019647984 */ /* 0x000f280000004800 */
[----:B------:R-:W5:Y:S04]  /*2ed0*/  LDS R114, [R25.X4+0x4280] ;  /* 0x0042800019727984 */ /* 0x000f680000004800 */
[----:B------:R-:W5:Y:S04]  /*2ee0*/  LDS R119, [R25.X4+0x4300] ;  /* 0x0043000019777984 */ /* 0x000f680000004800 */
[----:B------:R-:W5:Y:S01]  /*2ef0*/  LDS R116, [R25.X4+0x4380] ;  /* 0x0043800019747984 */ /* 0x000f620000004800 */
[----:B0-----:R-:W-:-:S02]  /*2f00*/  FMNMX R117, R117, R10, !PT ;  /* 0x0000000a75757209 */ /* 0x001fc40007800000 */
[----:B-1----:R-:W-:-:S03]  /*2f10*/  FMNMX R43, R43, R42, !PT ;  /* 0x0000002a2b2b7209 */ /* 0x002fc60007800000 */
[----:B------:R-:W-:Y:S01]  /*2f20*/  FFMA R52, R52, c[0x0][0x188], -R117 ;  /* 0x0000620034347a23 */ /* 0x000fe20000000875 */
[----:B--2---:R-:W-:-:S03]  /*2f30*/  FMNMX R113, R113, R8, !PT ;  /* 0x0000000871717209 */ /* 0x004fc60007800000 */
[----:B------:R-:W-:Y:S02]  /*2f40*/  FMUL R52, R52, 1.4426950216293334961 ;  /* 0x3fb8aa3b34347820 */ /* 0x000fe40000400000 */
[--C-:B------:R-:W-:Y:S01]  /*2f50*/  FFMA R108, R108, c[0x0][0x188], -R43.reuse ;  /* 0x000062006c6c7a23 */ /* 0x100fe2000000082b */
[----:B---3--:R-:W-:Y:S01]  /*2f60*/  FMNMX R115, R115, R14, !PT ;  /* 0x0000000e73737209 */ /* 0x008fe20007800000 */
[----:B------:R-:W-:Y:S01]  /*2f70*/  FFMA R109, R109, c[0x0][0x188], -R43 ;  /* 0x000062006d6d7a23 */ /* 0x000fe2000000082b */
[----:B----4-:R-:W-:Y:S01]  /*2f80*/  FMNMX R112, R100, R19, !PT ;  /* 0x0000001364707209 */ /* 0x010fe20007800000 */
[--C-:B------:R-:W-:Y:S01]  /*2f90*/  FFMA R110, R110, c[0x0][0x188], -R113.reuse ;  /* 0x000062006e6e7a23 */ /* 0x100fe20000000871 */
[----:B-----5:R-:W-:Y:S01]  /*2fa0*/  FMNMX R114, R114, R13, !PT ;  /* 0x0000000d72727209 */ /* 0x020fe20007800000 */
[----:B------:R-:W-:Y:S01]  /*2fb0*/  FFMA R111, R111, c[0x0][0x188], -R113 ;  /* 0x000062006f6f7a23 */ /* 0x000fe20000000871 */
[----:B------:R-:W-:Y:S02]  /*2fc0*/  FMNMX R119, R119, R16, !PT ;  /* 0x0000001077777209 */ /* 0x000fe40007800000 */
[----:B------:R-:W-:Y:S01]  /*2fd0*/  FMNMX R116, R116, R15, !PT ;  /* 0x0000000f74747209 */ /* 0x000fe20007800000 */
[----:B------:R0:W-:Y:S01]  /*2fe0*/  MUFU.EX2 R105, R52 ;  /* 0x0000003400697308 */ /* 0x0001e20000000800 */
[----:B------:R-:W-:-:S02]  /*2ff0*/  FMUL R76, R108, 1.4426950216293334961 ;  /* 0x3fb8aa3b6c4c7820 */ /* 0x000fc40000400000 */
[----:B------:R-:W-:Y:S02]  /*3000*/  FMUL R77, R109, 1.4426950216293334961 ;  /* 0x3fb8aa3b6d4d7820 */ /* 0x000fe40000400000 */
[--C-:B------:R-:W-:Y:S02]  /*3010*/  FFMA R60, R60, c[0x0][0x188], -R115.reuse ;  /* 0x000062003c3c7a23 */ /* 0x100fe40000000873 */
[----:B------:R-:W-:Y:S02]  /*3020*/  FFMA R61, R61, c[0x0][0x188], -R115 ;  /* 0x000062003d3d7a23 */ /* 0x000fe40000000873 */
[--C-:B------:R-:W-:Y:S02]  /*3030*/  FFMA R62, R62, c[0x0][0x188], -R112.reuse ;  /* 0x000062003e3e7a23 */ /* 0x100fe40000000870 */
[----:B------:R-:W-:Y:S02]  /*3040*/  FFMA R63, R63, c[0x0][0x188], -R112 ;  /* 0x000062003f3f7a23 */ /* 0x000fe40000000870 */
[----:B------:R-:W-:-:S02]  /*3050*/  FFMA R53, R53, c[0x0][0x188], -R117 ;  /* 0x0000620035357a23 */ /* 0x000fc40000000875 */
[--C-:B------:R-:W-:Y:S02]  /*3060*/  FFMA R54, R54, c[0x0][0x188], -R114.reuse ;  /* 0x0000620036367a23 */ /* 0x100fe40000000872 */
[----:B------:R-:W-:Y:S02]  /*3070*/  FFMA R55, R55, c[0x0][0x188], -R114 ;  /* 0x0000620037377a23 */ /* 0x000fe40000000872 */
[--C-:B------:R-:W-:Y:S02]  /*3080*/  FFMA R96, R96, c[0x0][0x188], -R119.reuse ;  /* 0x0000620060607a23 */ /* 0x100fe40000000877 */
[----:B0-----:R-:W-:Y:S02]  /*3090*/  FFMA R52, R97, c[0x0][0x188], -R119 ;  /* 0x0000620061347a23 */ /* 0x001fe40000000877 */
[--C-:B------:R-:W-:Y:S02]  /*30a0*/  FFMA R98, R98, c[0x0][0x188], -R116.reuse ;  /* 0x0000620062627a23 */ /* 0x100fe40000000874 */
[----:B------:R-:W-:-:S02]  /*30b0*/  FFMA R99, R99, c[0x0][0x188], -R116 ;  /* 0x0000620063637a23 */ /* 0x000fc40000000874 */
[----:B------:R-:W-:Y:S02]  /*30c0*/  FMUL R78, R110, 1.4426950216293334961 ;  /* 0x3fb8aa3b6e4e7820 */ /* 0x000fe40000400000 */
[----:B------:R-:W-:Y:S02]  /*30d0*/  FMUL R79, R111, 1.4426950216293334961 ;  /* 0x3fb8aa3b6f4f7820 */ /* 0x000fe40000400000 */
[----:B------:R-:W-:Y:S02]  /*30e0*/  FMUL R60, R60, 1.4426950216293334961 ;  /* 0x3fb8aa3b3c3c7820 */ /* 0x000fe40000400000 */
[----:B------:R-:W-:Y:S02]  /*30f0*/  FMUL R61, R61, 1.4426950216293334961 ;  /* 0x3fb8aa3b3d3d7820 */ /* 0x000fe40000400000 */
[----:B------:R-:W-:Y:S02]  /*3100*/  FMUL R62, R62, 1.4426950216293334961 ;  /* 0x3fb8aa3b3e3e7820 */ /* 0x000fe40000400000 */
[----:B------:R-:W-:-:S02]  /*3110*/  FMUL R63, R63, 1.4426950216293334961 ;  /* 0x3fb8aa3b3f3f7820 */ /* 0x000fc40000400000 */
[----:B------:R-:W-:Y:S02]  /*3120*/  FMUL R53, R53, 1.4426950216293334961 ;  /* 0x3fb8aa3b35357820 */ /* 0x000fe40000400000 */
[----:B------:R-:W-:Y:S02]  /*3130*/  FMUL R54, R54, 1.4426950216293334961 ;  /* 0x3fb8aa3b36367820 */ /* 0x000fe40000400000 */
[----:B------:R-:W-:Y:S02]  /*3140*/  FMUL R55, R55, 1.4426950216293334961 ;  /* 0x3fb8aa3b37377820 */ /* 0x000fe40000400000 */
[----:B------:R-:W-:Y:S02]  /*3150*/  FMUL R96, R96, 1.4426950216293334961 ;  /* 0x3fb8aa3b60607820 */ /* 0x000fe40000400000 */
[----:B------:R-:W-:Y:S02]  /*3160*/  FMUL R52, R52, 1.4426950216293334961 ;  /* 0x3fb8aa3b34347820 */ /* 0x000fe40000400000 */
[----:B------:R-:W-:-:S02]  /*3170*/  FMUL R98, R98, 1.4426950216293334961 ;  /* 0x3fb8aa3b62627820 */ /* 0x000fc40000400000 */
[----:B------:R-:W-:Y:S01]  /*3180*/  FMUL R99, R99, 1.4426950216293334961 ;  /* 0x3fb8aa3b63637820 */ /* 0x000fe20000400000 */
[----:B------:R-:W-:Y:S08]  /*3190*/  MUFU.EX2 R76, R76 ;  /* 0x0000004c004c7308 */ /* 0x000ff00000000800 */
[----:B------:R-:W0:Y:S08]  /*31a0*/  MUFU.EX2 R77, R77 ;  /* 0x0000004d004d7308 */ /* 0x000e300000000800 */
[----:B------:R-:W-:Y:S08]  /*31b0*/  MUFU.EX2 R78, R78 ;  /* 0x0000004e004e7308 */ /* 0x000ff00000000800 */
[----:B------:R-:W1:Y:S08]  /*31c0*/  MUFU.EX2 R79, R79 ;  /* 0x0000004f004f7308 */ /* 0x000e700000000800 */
[----:B------:R-:W-:Y:S08]  /*31d0*/  MUFU.EX2 R101, R60 ;  /* 0x0000003c00657308 */ /* 0x000ff00000000800 */
[----:B------:R-:W2:Y:S08]  /*31e0*/  MUFU.EX2 R118, R61 ;  /* 0x0000003d00767308 */ /* 0x000eb00000000800 */
[----:B------:R-:W-:Y:S08]  /*31f0*/  MUFU.EX2 R103, R62 ;  /* 0x0000003e00677308 */ /* 0x000ff00000000800 */
[----:B------:R-:W3:Y:S08]  /*3200*/  MUFU.EX2 R250, R63 ;  /* 0x0000003f00fa7308 */ /* 0x000ef00000000800 */
[----:B------:R-:W4:Y:S08]  /*3210*/  MUFU.EX2 R252, R53 ;  /* 0x0000003500fc7308 */ /* 0x000f300000000800 */
[----:B------:R0:W-:Y:S08]  /*3220*/  MUFU.EX2 R107, R54 ;  /* 0x00000036006b7308 */ /* 0x0001f00000000800 */
[----:B------:R1:W5:Y:S08]  /*3230*/  MUFU.EX2 R109, R55 ;  /* 0x00000037006d7308 */ /* 0x0003700000000800 */
[----:B------:R-:W-:Y:S08]  /*3240*/  MUFU.EX2 R97, R96 ;  /* 0x0000006000617308 */ /* 0x000ff00000000800 */
[----:B------:R-:W0:Y:S08]  /*3250*/  MUFU.EX2 R111, R52 ;  /* 0x00000034006f7308 */ /* 0x000e300000000800 */
[----:B------:R-:W-:Y:S08]  /*3260*/  MUFU.EX2 R243, R98 ;  /* 0x0000006200f37308 */ /* 0x000ff00000000800 */
[----:B------:R-:W5:Y:S01]  /*3270*/  MUFU.EX2 R241, R99 ;  /* 0x0000006300f17308 */ /* 0x000f620000000800 */
[----:B0-----:R-:W-:-:S02]  /*3280*/  FADD R54, R76, R77 ;  /* 0x0000004d4c367221 */ /* 0x001fc40000000000 */
[----:B-1----:R-:W-:Y:S02]  /*3290*/  FADD R55, R78, R79 ;  /* 0x0000004f4e377221 */ /* 0x002fe40000000000 */
[----:B--2---:R-:W-:Y:S02]  /*32a0*/  FADD R60, R101, R118 ;  /* 0x00000076653c7221 */ /* 0x004fe40000000000 */
[----:B---3--:R-:W-:Y:S02]  /*32b0*/  FADD R61, R103, R250 ;  /* 0x000000fa673d7221 */ /* 0x008fe40000000000 */
[----:B----4-:R-:W-:Y:S02]  /*32c0*/  FADD R62, R105, R252 ;  /* 0x000000fc693e7221 */ /* 0x010fe40000000000 */
[----:B-----5:R-:W-:Y:S02]  /*32d0*/  FADD R63, R107, R109 ;  /* 0x0000006d6b3f7221 */ /* 0x020fe40000000000 */
[----:B------:R-:W-:-:S02]  /*32e0*/  FADD R96, R97, R111 ;  /* 0x0000006f61607221 */ /* 0x000fc40000000000 */
[----:B------:R-:W-:Y:S01]  /*32f0*/  FADD R98, R243, R241 ;  /* 0x000000f1f3627221 */ /* 0x000fe20000000000 */
        /* <DEDUP_REMOVED lines=24> */
[----:B0-----:R-:W-:-:S03]  /*3480*/  FADD R102, R52, R61 ;  /* 0x0000003d34667221 */ /* 0x001fc60000000000 */
[----:B------:R-:W-:Y:S01]  /*3490*/  BAR.SYNC.DEFER_BLOCKING 0x0 ;  /* 0x0000000000007b1d */ /* 0x000fe20000010000 */
[----:B-1----:R-:W-:Y:S02]  /*34a0*/  FADD R52, R53, R60 ;  /* 0x0000003c35347221 */ /* 0x002fe40000000000 */
[----:B--2---:R-:W-:Y:S02]  /*34b0*/  FADD R106, R54, R63 ;  /* 0x0000003f366a7221 */ /* 0x004fe40000000000 */
[----:B---3--:R-:W-:Y:S02]  /*34c0*/  FADD R62, R55, R62 ;  /* 0x0000003e373e7221 */ /* 0x008fe40000000000 */
[----:B----4-:R-:W-:Y:S02]  /*34d0*/  FADD R96, R99, R96 ;  /* 0x0000006063607221 */ /* 0x010fe40000000000 */
[----:B-----5:R-:W-:Y:S02]  /*34e0*/  FADD R108, R104, R245 ;  /* 0x000000f5686c7221 */ /* 0x020fe40000000000 */
[----:B------:R-:W-:-:S02]  /*34f0*/  FADD R98, R247, R98 ;  /* 0x00000062f7627221 */ /* 0x000fc40000000000 */
[----:B------:R-:W-:Y:S01]  /*3500*/  FADD R100, R249, R100 ;  /* 0x00000064f9647221 */ /* 0x000fe20000000000 */
        /* <DEDUP_REMOVED lines=11> */
[----:B0-----:R-:W-:-:S05]  /*35c0*/  FADD R61, R60, R53 ;  /* 0x000000353c3d7221 */ /* 0x001fca0000000000 */
[----:B------:R-:W0:Y:S01]  /*35d0*/  SHFL.BFLY PT, R52, R61, 0x1, 0x1f ;  /* 0x0c201f003d347f89 */ /* 0x000e2200000e0000 */
[----:B------:R-:W-:Y:S01]  /*35e0*/  MOV R53, UR5 ;  /* 0x0000000500357c02 */ /* 0x000fe20008000f00 */
[----:B0-----:R-:W-:-:S05]  /*35f0*/  FADD R63, R61, R52 ;  /* 0x000000343d3f7221 */ /* 0x001fca0000000000 */
[----:B------:R0:W-:Y:S04]  /*3600*/  @!P2 STS [R18.X4+0x4000], R63 ;  /* 0x0040003f1200a388 */ /* 0x0001e80000004800 */
[----:B------:R-:W-:Y:S01]  /*3610*/  BAR.SYNC.DEFER_BLOCKING 0x0 ;  /* 0x0000000000007b1d */ /* 0x000fe20000010000 */
[----:B------:R-:W-:Y:S01]  /*3620*/  IMAD.WIDE R52, R53, 0x2, R202 ;  /* 0x0000000235347825 */ /* 0x000fe200078e02ca */
[----:B------:R-:W-:-:S03]  /*3630*/  MOV R99, UR5 ;  /* 0x0000000500637c02 */ /* 0x000fc60008000f00 */
[----:B------:R-:W-:Y:S01]  /*3640*/  IMAD.U32 R55, RZ, RZ, UR5 ;  /* 0x00000005ff377e24 */ /* 0x000fe2000f8e00ff */
[----:B------:R-:W-:-:S03]  /*3650*/  MOV R61, UR5 ;  /* 0x00000005003d7c02 */ /* 0x000fc60008000f00 */
[----:B------:R-:W-:Y:S01]  /*3660*/  IMAD.WIDE R54, R55, 0x2, R206 ;  /* 0x0000000237367825 */ /* 0x000fe200078e02ce */
[----:B------:R-:W-:-:S03]  /*3670*/  MOV R247, UR5 ;  /* 0x0000000500f77c02 */ /* 0x000fc60008000f00 */
[----:B------:R-:W-:-:S04]  /*3680*/  IMAD.WIDE R98, R99, 0x2, R204 ;  /* 0x0000000263627825 */ /* 0x000fc800078e02cc */
[----:B0-----:R-:W-:Y:S01]  /*3690*/  IMAD.WIDE R62, R61, 0x2, R196 ;  /* 0x000000023d3e7825 */ /* 0x001fe200078e02c4 */
[----:B------:R0:W2:Y:S03]  /*36a0*/  LDG.E.U16 R102, [R52.64] ;  /* 0x0000000c34667981 */ /* 0x0000a6000c1e1500 */
[----:B------:R-:W-:Y:S01]  /*36b0*/  IMAD.U32 R245, RZ, RZ, UR5 ;  /* 0x00000005fff57e24 */ /* 0x000fe2000f8e00ff */
[----:B------:R1:W3:Y:S01]  /*36c0*/  LDG.E.U16 R96, [R54.64] ;  /* 0x0000000c36607981 */ /* 0x0002e2000c1e1500 */
[----:B------:R-:W-:-:S03]  /*36d0*/  IMAD.WIDE R246, R247, 0x2, R198 ;  /* 0x00000002f7f67825 */ /* 0x000fc600078e02c6 */
[----:B------:R4:W5:Y:S01]  /*36e0*/  LDG.E.U16 R98, [R98.64] ;  /* 0x0000000c62627981 */ /* 0x000962000c1e1500 */
[----:B0-----:R-:W-:Y:S01]  /*36f0*/  MOV R53, UR5 ;  /* 0x0000000500357c02 */ /* 0x001fe20008000f00 */
[----:B------:R-:W-:Y:S02]  /*3700*/  IMAD.WIDE R244, R245, 0x2, R200 ;  /* 0x00000002f5f47825 */ /* 0x000fe400078e02c8 */
[----:B------:R0:W5:Y:S02]  /*3710*/  LDG.E.U16 R108, [R62.64] ;  /* 0x0000000c3e6c7981 */ /* 0x000164000c1e1500 */
[----:B-1----:R-:W-:Y:S02]  /*3720*/  IMAD.U32 R55, RZ, RZ, UR5 ;  /* 0x00000005ff377e24 */ /* 0x002fe4000f8e00ff */
[----:B------:R1:W5:Y:S01]  /*3730*/  LDG.E.U16 R104, [R244.64] ;  /* 0x0000000cf4687981 */ /* 0x000362000c1e1500 */
[----:B------:R-:W-:Y:S01]  /*3740*/  IMAD.WIDE R52, R53, 0x2, R190 ;  /* 0x0000000235347825 */ /* 0x000fe200078e02be */
[----:B----4-:R-:W-:-:S02]  /*3750*/  MOV R99, UR5 ;  /* 0x0000000500637c02 */ /* 0x010fc40008000f00 */
[----:B------:R4:W5:Y:S01]  /*3760*/  LDG.E.U16 R106, [R246.64] ;  /* 0x0000000cf66a7981 */ /* 0x000962000c1e1500 */
[----:B------:R-:W-:Y:S01]  /*3770*/  IMAD.WIDE R60, R61, 0x2, R194 ;  /* 0x000000023d3c7825 */ /* 0x000fe200078e02c2 */
[----:B0-----:R-:W-:Y:S02]  /*3780*/  MOV R63, UR5 ;  /* 0x00000005003f7c02 */ /* 0x001fe40008000f00 */
[----:B------:R0:W5:Y:S01]  /*3790*/  LDG.E.U16 R242, [R52.64] ;  /* 0x0000000c34f27981 */ /* 0x000162000c1e1500 */
[----:B------:R-:W-:-:S03]  /*37a0*/  IMAD.WIDE R54, R55, 0x2, R192 ;  /* 0x0000000237367825 */ /* 0x000fc600078e02c0 */
[----:B------:R4:W5:Y:S01]  /*37b0*/  LDG.E.U16 R110, [R60.64] ;  /* 0x0000000c3c6e7981 */ /* 0x000962000c1e1500 */
[----:B------:R-:W-:Y:S02]  /*37c0*/  IMAD.U32 R249, RZ, RZ, UR5 ;  /* 0x00000005fff97e24 */ /* 0x000fe4000f8e00ff */
[C---:B-1----:R-:W-:Y:S01]  /*37d0*/  IMAD.WIDE R244, R99.reuse, 0x2, R188 ;  /* 0x0000000263f47825 */ /* 0x042fe200078e02bc */
[----:B------:R1:W5:Y:S01]  /*37e0*/  LDG.E.U16 R240, [R54.64] ;  /* 0x0000000c36f07981 */ /* 0x000362000c1e1500 */
[----:B0-----:R-:W-:Y:S02]  /*37f0*/  MOV R53, UR5 ;  /* 0x0000000500357c02 */ /* 0x001fe40008000f00 */
[----:B----4-:R-:W-:Y:S01]  /*3800*/  IMAD.WIDE R246, R99, 0x2, R186 ;  /* 0x0000000263f67825 */ /* 0x010fe200078e02ba */
[----:B------:R-:W0:Y:S03]  /*3810*/  LDS R251, [R25.X4+0x4000] ;  /* 0x0040000019fb7984 */ /* 0x000e260000004800 */
[----:B------:R-:W-:Y:S01]  /*3820*/  IMAD.WIDE R248, R249, 0x2, R184 ;  /* 0x00000002f9f87825 */ /* 0x000fe200078e02b8 */
[----:B------:R4:W5:Y:S03]  /*3830*/  LDG.E.U16 R244, [R244.64] ;  /* 0x0000000cf4f47981 */ /* 0x000966000c1e1500 */
[----:B------:R-:W-:Y:S01]  /*3840*/  IMAD.WIDE R62, R63, 0x2, R182 ;  /* 0x000000023f3e7825 */ /* 0x000fe200078e02b6 */
[----:B------:R0:W5:Y:S03]  /*3850*/  LDG.E.U16 R246, [R246.64] ;  /* 0x0000000cf6f67981 */ /* 0x000166000c1e1500 */
[C---:B------:R-:W-:Y:S01]  /*3860*/  IMAD.WIDE R60, R99.reuse, 0x2, R180 ;  /* 0x00000002633c7825 */ /* 0x040fe200078e02b4 */
[----:B------:R-:W5:Y:S03]  /*3870*/  LDG.E.U16 R248, [R248.64] ;  /* 0x0000000cf8f87981 */ /* 0x000f66000c1e1500 */
[----:B-1----:R-:W-:Y:S01]  /*3880*/  IMAD.WIDE R54, R99, 0x2, R178 ;  /* 0x0000000263367825 */ /* 0x002fe200078e02b2 */
[----:B------:R-:W5:Y:S03]  /*3890*/  LDG.E.U16 R62, [R62.64] ;  /* 0x0000000c3e3e7981 */ /* 0x000f66000c1e1500 */
[----:B------:R-:W-:Y:S01]  /*38a0*/  IMAD.WIDE R52, R53, 0x2, R176 ;  /* 0x0000000235347825 */ /* 0x000fe200078e02b0 */
[----:B------:R-:W5:Y:S04]  /*38b0*/  LDG.E.U16 R60, [R60.64] ;  /* 0x0000000c3c3c7981 */ /* 0x000f68000c1e1500 */
[----:B------:R-:W5:Y:S04]  /*38c0*/  LDG.E.U16 R54, [R54.64] ;  /* 0x0000000c36367981 */ /* 0x000f68000c1e1500 */
[----:B------:R1:W5:Y:S04]  /*38d0*/  LDG.E.U16 R99, [R52.64] ;  /* 0x0000000c34637981 */ /* 0x000368000c1e1500 */
[----:B----4-:R-:W4:Y:S01]  /*38e0*/  LDS R245, [R25.X4+0x4080] ;  /* 0x0040800019f57984 */ /* 0x010f220000004800 */
[----:B------:R-:W-:-:S04]  /*38f0*/  FADD R42, -R43, R42 ;  /* 0x0000002a2b2a7221 */ /* 0x000fc80000000100 */
[----:B-1----:R-:W-:Y:S02]  /*3900*/  FMUL R52, R42, 1.4426950216293334961 ;  /* 0x3fb8aa3b2a347820 */ /* 0x002fe40000400000 */
[----:B------:R-:W-:-:S04]  /*3910*/  FADD R42, -R113, R8 ;  /* 0x00000008712a7221 */ /* 0x000fc80000000100 */
[----:B------:R-:W-:Y:S01]  /*3920*/  FMUL R42, R42, 1.4426950216293334961 ;  /* 0x3fb8aa3b2a2a7820 */ /* 0x000fe20000400000 */
[----:B------:R-:W0:Y:S08]  /*3930*/  MUFU.EX2 R8, R52 ;  /* 0x0000003400087308 */ /* 0x000e300000000800 */
[----:B------:R1:W4:Y:S01]  /*3940*/  MUFU.EX2 R100, R42 ;  /* 0x0000002a00647308 */ /* 0x0003220000000800 */
[----:B------:R-:W-:-:S02]  /*3950*/  F2FP.PACK_AB R107, R109, R107 ;  /* 0x0000006b6d6b723e */ /* 0x000fc400000000ff */
[----:B------:R-:W-:Y:S02]  /*3960*/  F2FP.PACK_AB R101, R118, R101 ;  /* 0x000000657665723e */ /* 0x000fe400000000ff */
[----:B------:R-:W-:Y:S01]  /*3970*/  F2FP.PACK_AB R109, R241, R243 ;  /* 0x000000f3f16d723e */ /* 0x000fe200000000ff */
[----:B------:R-:W-:Y:S01]  /*3980*/  LDS R118, [R25.X4+0x4100] ;  /* 0x0041000019767984 */ /* 0x000fe20000004800 */
[C---:B0-----:R-:W-:Y:S02]  /*3990*/  FFMA R9, R8.reuse, R9, R251 ;  /* 0x0000000908097223 */ /* 0x041fe400000000fb */
[C---:B------:R-:W-:Y:S01]  /*39a0*/  FMUL R56, R8.reuse, R56 ;  /* 0x0000003808387220 */ /* 0x040fe20000400000 */
[----:B-1----:R-:W-:Y:S01]  /*39b0*/  LDS R42, [R25.X4+0x4200] ;  /* 0x00420000192a7984 */ /* 0x002fe20000004800 */
[C---:B------:R-:W-:Y:S02]  /*39c0*/  FMUL R57, R8.reuse, R57 ;  /* 0x0000003908397220 */ /* 0x040fe40000400000 */
[C---:B------:R-:W-:Y:S01]  /*39d0*/  FMUL R64, R8.reuse, R64 ;  /* 0x0000004008407220 */ /* 0x040fe20000400000 */
[----:B------:R-:W-:Y:S01]  /*39e0*/  LDS R243, [R25.X4+0x4280] ;  /* 0x0042800019f37984 */ /* 0x000fe20000004800 */
[----:B------:R-:W-:-:S02]  /*39f0*/  FMUL R65, R8, R65 ;  /* 0x0000004108417220 */ /* 0x000fc40000400000 */
[----:B----4-:R-:W-:Y:S01]  /*3a00*/  FFMA R11, R100, R11, R245 ;  /* 0x0000000b640b7223 */ /* 0x010fe200000000f5 */
[----:B------:R-:W-:Y:S04]  /*3a10*/  LDS R8, [R25.X4+0x4300] ;  /* 0x0043000019087984 */ /* 0x000fe80000004800 */
[----:B------:R-:W-:Y:S04]  /*3a20*/  LDS R245, [R25.X4+0x4180] ;  /* 0x0041800019f57984 */ /* 0x000fe80000004800 */
[----:B------:R-:W-:Y:S04]  /*3a30*/  LDS R241, [R25.X4+0x4380] ;  /* 0x0043800019f17984 */ /* 0x000fe80000004800 */
[----:B------:R-:W-:Y:S01]  /*3a40*/  BAR.SYNC.DEFER_BLOCKING 0x0 ;  /* 0x0000000000007b1d */ /* 0x000fe20000010000 */
[----:B------:R-:W-:-:S02]  /*3a50*/  F2FP.PACK_AB R77, R77, R76 ;  /* 0x0000004c4d4d723e */ /* 0x000fc400000000ff */
[----:B------:R-:W-:Y:S02]  /*3a60*/  F2FP.PACK_AB R247, R79, R78 ;  /* 0x0000004e4ff7723e */ /* 0x000fe400000000ff */
[----:B------:R-:W-:Y:S02]  /*3a70*/  F2FP.PACK_AB R103, R250, R103 ;  /* 0x00000067fa67723e */ /* 0x000fe400000000ff */
[----:B------:R-:W-:Y:S02]  /*3a80*/  F2FP.PACK_AB R105, R252, R105 ;  /* 0x00000069fc69723e */ /* 0x000fe400000000ff */
[----:B------:R-:W-:Y:S01]  /*3a90*/  F2FP.PACK_AB R111, R111, R97 ;  /* 0x000000616f6f723e */ /* 0x000fe200000000ff */
[C---:B------:R-:W-:Y:S02]  /*3aa0*/  FMUL R58, R100.reuse, R58 ;  /* 0x0000003a643a7220 */ /* 0x040fe40000400000 */
[C---:B------:R-:W-:Y:S02]  /*3ab0*/  FMUL R59, R100.reuse, R59 ;  /* 0x0000003b643b7220 */ /* 0x040fe40000400000 */
[----:B------:R-:W-:-:S02]  /*3ac0*/  FMUL R66, R100, R66 ;  /* 0x0000004264427220 */ /* 0x000fc40000400000 */
[----:B------:R-:W-:Y:S02]  /*3ad0*/  FMUL R67, R100, R67 ;  /* 0x0000004364437220 */ /* 0x000fe40000400000 */
[----:B------:R-:W-:Y:S02]  /*3ae0*/  FADD R14, -R115, R14 ;  /* 0x0000000e730e7221 */ /* 0x000fe40000000100 */
[----:B------:R-:W-:Y:S02]  /*3af0*/  FADD R10, -R117, R10 ;  /* 0x0000000a750a7221 */ /* 0x000fe40000000100 */
[----:B------:R-:W-:Y:S02]  /*3b00*/  FADD R13, -R114, R13 ;  /* 0x0000000d720d7221 */ /* 0x000fe40000000100 */
[----:B------:R-:W-:Y:S02]  /*3b10*/  FMUL R10, R10, 1.4426950216293334961 ;  /* 0x3fb8aa3b0a0a7820 */ /* 0x000fe40000400000 */
[----:B------:R-:W-:-:S04]  /*3b20*/  FMUL R13, R13, 1.4426950216293334961 ;  /* 0x3fb8aa3b0d0d7820 */ /* 0x000fc80000400000 */
[----:B------:R-:W0:Y:S01]  /*3b30*/  MUFU.EX2 R10, R10 ;  /* 0x0000000a000a7308 */ /* 0x000e220000000800 */
[----:B------:R-:W-:-:S07]  /*3b40*/  FADD R16, -R119, R16 ;  /* 0x0000001077107221 */ /* 0x000fce0000000100 */
[----:B------:R-:W1:Y:S01]  /*3b50*/  MUFU.EX2 R13, R13 ;  /* 0x0000000d000d7308 */ /* 0x000e620000000800 */
[----:B------:R-:W-:Y:S02]  /*3b60*/  FADD R15, -R116, R15 ;  /* 0x0000000f740f7221 */ /* 0x000fe40000000100 */
[----:B------:R-:W-:Y:S02]  /*3b70*/  FMUL R16, R16, 1.4426950216293334961 ;  /* 0x3fb8aa3b10107820 */ /* 0x000fe40000400000 */
[----:B------:R-:W-:Y:S02]  /*3b80*/  FMUL R15, R15, 1.4426950216293334961 ;  /* 0x3fb8aa3b0f0f7820 */ /* 0x000fe40000400000 */
[C---:B0-----:R-:W-:Y:S02]  /*3b90*/  FMUL R68, R10.reuse, R68 ;  /* 0x000000440a447220 */ /* 0x041fe40000400000 */
[----:B------:R-:W0:Y:S01]  /*3ba0*/  MUFU.EX2 R16, R16 ;  /* 0x0000001000107308 */ /* 0x000e220000000800 */
[----:B------:R-:W-:-:S02]  /*3bb0*/  FMUL R69, R10, R69 ;  /* 0x000000450a457220 */ /* 0x000fc40000400000 */
[C---:B------:R-:W-:Y:S02]  /*3bc0*/  FMUL R80, R10.reuse, R80 ;  /* 0x000000500a507220 */ /* 0x040fe40000400000 */
[----:B------:R-:W-:Y:S02]  /*3bd0*/  FMUL R81, R10, R81 ;  /* 0x000000510a517220 */ /* 0x000fe40000400000 */
[C---:B-1----:R-:W-:Y:S01]  /*3be0*/  FMUL R70, R13.reuse, R70 ;  /* 0x000000460d467220 */ /* 0x042fe20000400000 */
[----:B------:R-:W1:Y:S01]  /*3bf0*/  MUFU.EX2 R15, R15 ;  /* 0x0000000f000f7308 */ /* 0x000e620000000800 */
[C---:B------:R-:W-:Y:S02]  /*3c00*/  FMUL R71, R13.reuse, R71 ;  /* 0x000000470d477220 */ /* 0x040fe40000400000 */
[C---:B------:R-:W-:Y:S02]  /*3c10*/  FMUL R82, R13.reuse, R82 ;  /* 0x000000520d527220 */ /* 0x040fe40000400000 */
[----:B------:R-:W-:-:S02]  /*3c20*/  FMUL R83, R13, R83 ;  /* 0x000000530d537220 */ /* 0x000fc40000400000 */
[C---:B0-----:R-:W-:Y:S02]  /*3c30*/  FMUL R72, R16.reuse, R72 ;  /* 0x0000004810487220 */ /* 0x041fe40000400000 */
[C---:B------:R-:W-:Y:S02]  /*3c40*/  FMUL R73, R16.reuse, R73 ;  /* 0x0000004910497220 */ /* 0x040fe40000400000 */
[C---:B------:R-:W-:Y:S02]  /*3c50*/  FMUL R92, R16.reuse, R92 ;  /* 0x0000005c105c7220 */ /* 0x040fe40000400000 */
[----:B------:R-:W-:Y:S02]  /*3c60*/  FMUL R93, R16, R93 ;  /* 0x0000005d105d7220 */ /* 0x000fe40000400000 */
[C---:B-1----:R-:W-:Y:S02]  /*3c70*/  FMUL R74, R15.reuse, R74 ;  /* 0x0000004a0f4a7220 */ /* 0x042fe40000400000 */
[----:B------:R-:W-:-:S02]  /*3c80*/  FMUL R75, R15, R75 ;  /* 0x0000004b0f4b7220 */ /* 0x000fc40000400000 */
[C---:B------:R-:W-:Y:S02]  /*3c90*/  FMUL R94, R15.reuse, R94 ;  /* 0x0000005e0f5e7220 */ /* 0x040fe40000400000 */
[----:B------:R-:W-:Y:S01]  /*3ca0*/  FMUL R95, R15, R95 ;  /* 0x0000005f0f5f7220 */ /* 0x000fe20000400000 */
[----:B--2---:R-:W-:Y:S04]  /*3cb0*/  STS.U16 [R7+0x4400], R102 ;  /* 0x0044006607007388 */ /* 0x004fe80000000400 */
[----:B---3--:R-:W-:Y:S04]  /*3cc0*/  STS.U16 [R7+0x4000], R96 ;  /* 0x0040006007007388 */ /* 0x008fe80000000400 */
[----:B-----5:R-:W-:Y:S04]  /*3cd0*/  STS.U16 [R7+0x4200], R98 ;  /* 0x0042006207007388 */ /* 0x020fe80000000400 */
[----:B------:R-:W-:Y:S04]  /*3ce0*/  STS.U16 [R7+0x4a00], R108 ;  /* 0x004a006c07007388 */ /* 0x000fe80000000400 */
[----:B------:R0:W-:Y:S04]  /*3cf0*/  STS.U16 [R7+0x4600], R104 ;  /* 0x0046006807007388 */ /* 0x0001e80000000400 */
        /* <DEDUP_REMOVED lines=11> */
[----:B------:R-:W-:Y:S04]  /*3db0*/  STS [R28+0x6000], R77 ;  /* 0x0060004d1c007388 */ /* 0x000fe80000000800 */
[----:B------:R-:W-:Y:S04]  /*3dc0*/  STS [R28+0x6200], R247 ;  /* 0x006200f71c007388 */ /* 0x000fe80000000800 */
[----:B------:R-:W-:Y:S04]  /*3dd0*/  STS [R28+0x6400], R101 ;  /* 0x006400651c007388 */ /* 0x000fe80000000800 */
[----:B------:R-:W-:Y:S04]  /*3de0*/  STS [R28+0x6600], R103 ;  /* 0x006600671c007388 */ /* 0x000fe80000000800 */
[----:B------:R-:W-:Y:S04]  /*3df0*/  STS [R28+0x6800], R105 ;  /* 0x006800691c007388 */ /* 0x000fe80000000800 */
[----:B------:R-:W-:Y:S04]  /*3e00*/  STS [R28+0x6a00], R107 ;  /* 0x006a006b1c007388 */ /* 0x000fe80000000800 */
[----:B------:R-:W-:Y:S04]  /*3e10*/  STS [R28+0x6c00], R111 ;  /* 0x006c006f1c007388 */ /* 0x000fe80000000800 */
[----:B------:R-:W-:Y:S04]  /*3e20*/  STS [R28+0x6e00], R109 ;  /* 0x006e006d1c007388 */ /* 0x000fe80000000800 */
[----:B------:R-:W-:Y:S06]  /*3e30*/  BAR.SYNC.DEFER_BLOCKING 0x0 ;  /* 0x0000000000007b1d */ /* 0x000fec0000010000 */
[----:B------:R-:W-:Y:S04]  /*3e40*/  LDSM.16.M88.4 R52, [R12+0x6000] ;  /* 0x006000000c34783b */ /* 0x000fe80000000200 */
[----:B------:R-:W1:Y:S04]  /*3e50*/  LDSM.16.M88.4 R60, [R29+0x4000] ;  /* 0x004000001d3c783b */ /* 0x000e680000000200 */
[----:B------:R-:W2:Y:S04]  /*3e60*/  LDSM.16.M88.4 R76, [R29+0x5000] ;  /* 0x005000001d4c783b */ /* 0x000ea80000000200 */
[----:B------:R-:W3:Y:S04]  /*3e70*/  LDSM.16.M88.4 R96, [R12+0x6400] ;  /* 0x006400000c60783b */ /* 0x000ee80000000200 */
[----:B------:R-:W4:Y:S01]  /*3e80*/  LDSM.16.M88.4 R100, [R12+0x6800] ;  /* 0x006800000c64783b */ /* 0x000f220000000200 */
[----:B0-----:R-:W-:-:S02]  /*3e90*/  FMUL R104, R14, 1.4426950216293334961 ;  /* 0x3fb8aa3b0e687820 */ /* 0x001fc40000400000 */
[----:B------:R-:W-:Y:S01]  /*3ea0*/  FADD R14, -R112, R19 ;  /* 0x00000013700e7221 */ /* 0x000fe20000000100 */
[----:B------:R-:W-:Y:S03]  /*3eb0*/  LDSM.16.M88.4 R108, [R37+0x6000] ;  /* 0x00600000256c783b */ /* 0x000fe60000000200 */
[----:B------:R-:W-:Y:S01]  /*3ec0*/  FMUL R14, R14, 1.4426950216293334961 ;  /* 0x3fb8aa3b0e0e7820 */ /* 0x000fe20000400000 */
[----:B------:R0:W5:Y:S08]  /*3ed0*/  MUFU.EX2 R19, R104 ;  /* 0x0000006800137308 */ /* 0x0001700000000800 */
[----:B------:R-:W2:Y:S01]  /*3ee0*/  MUFU.EX2 R14, R14 ;  /* 0x0000000e000e7308 */ /* 0x000ea20000000800 */
[----:B0-----:R-:W-:Y:S01]  /*3ef0*/  LDSM.16.M88.4 R104, [R37+0x6400] ;  /* 0x006400002568783b */ /* 0x001fe20000000200 */
[C---:B-1----:R-:W-:Y:S08]  /*3f00*/  HMMA.16816.F32 R56, R52.reuse, R60, R56 ;  /* 0x0000003c3438723c */ /* 0x042ff00000001838 */
[----:B--2---:R-:W-:Y:S01]  /*3f10*/  HMMA.16816.F32 R64, R52, R76, R64 ;  /* 0x0000004c3440723c */ /* 0x004fe20000001840 */
[----:B------:R-:W0:Y:S01]  /*3f20*/  LDSM.16.M88.4 R52, [R12+0x6c00] ;  /* 0x006c00000c34783b */ /* 0x000e220000000200 */
[----:B-----5:R-:W-:-:S02]  /*3f30*/  FMUL R84, R19, R84 ;  /* 0x0000005413547220 */ /* 0x020fc40000400000 */
[C---:B------:R-:W-:Y:S02]  /*3f40*/  FMUL R85, R19.reuse, R85 ;  /* 0x0000005513557220 */ /* 0x040fe40000400000 */
[C---:B------:R-:W-:Y:S02]  /*3f50*/  FMUL R86, R14.reuse, R86 ;  /* 0x000000560e567220 */ /* 0x040fe40000400000 */
[C---:B------:R-:W-:Y:S02]  /*3f60*/  FMUL R87, R14.reuse, R87 ;  /* 0x000000570e577220 */ /* 0x040fe40000400000 */
[C---:B------:R-:W-:Y:S02]  /*3f70*/  FMUL R88, R19.reuse, R88 ;  /* 0x0000005813587220 */ /* 0x040fe40000400000 */
[----:B------:R-:W-:Y:S02]  /*3f80*/  FMUL R89, R19, R89 ;  /* 0x0000005913597220 */ /* 0x000fe40000400000 */
[----:B------:R-:W-:-:S02]  /*3f90*/  FMUL R90, R14, R90 ;  /* 0x0000005a0e5a7220 */ /* 0x000fc40000400000 */
[----:B------:R-:W-:Y:S01]  /*3fa0*/  FMUL R91, R14, R91 ;  /* 0x0000005b0e5b7220 */ /* 0x000fe20000400000 */
[C---:B---3--:R-:W-:Y:S08]  /*3fb0*/  HMMA.16816.F32 R84, R96.reuse, R60, R84 ;  /* 0x0000003c6054723c */ /* 0x048ff00000001854 */
[----:B------:R-:W-:Y:S01]  /*3fc0*/  HMMA.16816.F32 R88, R96, R76, R88 ;  /* 0x0000004c6058723c */ /* 0x000fe20000001858 */
[----:B------:R-:W-:Y:S07]  /*3fd0*/  LDSM.16.M88.4 R96, [R37+0x6c00] ;  /* 0x006c00002560783b */ /* 0x000fee0000000200 */
[C---:B----4-:R-:W-:Y:S08]  /*3fe0*/  HMMA.16816.F32 R68, R100.reuse, R60, R68 ;  /* 0x0000003c6444723c */ /* 0x050ff00000001844 */
[----:B------:R-:W-:Y:S01]  /*3ff0*/  HMMA.16816.F32 R80, R100, R76, R80 ;  /* 0x0000004c6450723c */ /* 0x000fe20000001850 */
[----:B------:R-:W1:Y:S01]  /*4000*/  LDSM.16.M88.4 R100, [R37+0x6800] ;  /* 0x006800002564783b */ /* 0x000e620000000200 */
[----:B------:R-:W-:-:S06]  /*4010*/  UIADD3 UR6, UR6, 0x20, URZ ;  /* 0x0000002006067890 */ /* 0x000fcc000fffe03f */
[----:B0-----:R-:W-:Y:S01]  /*4020*/  HMMA.16816.F32 R72, R52, R60, R72 ;  /* 0x0000003c3448723c */ /* 0x001fe20000001848 */
[----:B------:R-:W-:-:S07]  /*4030*/  ULDC UR11, c[0x0][0x1d0] ;  /* 0x00007400000b7ab9 */ /* 0x000fce0000000800 */
[----:B------:R-:W-:Y:S01]  /*4040*/  HMMA.16816.F32 R52, R52, R76, R92 ;  /* 0x0000004c3434723c */ /* 0x000fe2000000185c */
[----:B------:R-:W-:-:S06]  /*4050*/  UISETP.GE.AND UP0, UPT, UR6, UR11, UPT ;  /* 0x0000000b0600728c */ /* 0x000fcc000bf06270 */
[----:B------:R-:W-:Y:S01]  /*4060*/  PLOP3.LUT P3, PT, PT, PT, UP0, 0x80, 0x0 ;  /* 0x000000000000781c */ /* 0x000fe20003f6f008 */
[----:B------:R-:W-:Y:S02]  /*4070*/  UMOV UR9, 0x20 ;  /* 0x0000002000097882 */ /* 0x000fe40000000000 */
[----:B------:R-:W-:Y:S02]  /*4080*/  ULDC UR10, c[0x0][0x1b4] ;  /* 0x00006d00000a7ab9 */ /* 0x000fe40000000800 */
[----:B------:R-:W-:Y:S01]  /*4090*/  ULDC UR11, c[0x0][0x1a4] ;  /* 0x00006900000b7ab9 */ /* 0x000fe20000000800 */
[----:B------:R-:W-:Y:S01]  /*40a0*/  HMMA.16816.F32 R56, R108, R62, R56 ;  /* 0x0000003e6c38723c */ /* 0x000fe20000001838 */
[----:B------:R-:W-:Y:S02]  /*40b0*/  UIMAD UR5, UR9, UR10, UR5 ;  /* 0x0000000a090572a4 */ /* 0x000fe4000f8e0205 */
[----:B------:R-:W-:Y:S01]  /*40c0*/  UIMAD UR4, UR9, UR11, UR4 ;  /* 0x0000000b090472a4 */ /* 0x000fe2000f8e0204 */
[----:B------:R-:W-:-:S02]  /*40d0*/  FFMA R17, R19, R17, R118 ;  /* 0x0000001113117223 */ /* 0x000fc40000000076 */
[----:B------:R-:W-:Y:S02]  /*40e0*/  FFMA R20, R14, R20, R245 ;  /* 0x000000140e147223 */ /* 0x000fe400000000f5 */
[----:B------:R-:W-:Y:S01]  /*40f0*/  HMMA.16816.F32 R64, R108, R78, R64 ;  /* 0x0000004e6c40723c */ /* 0x000fe20000001840 */
[----:B------:R-:W-:Y:S01]  /*4100*/  FFMA R21, R10, R21, R42 ;  /* 0x000000150a157223 */ /* 0x000fe2000000002a */
[----:B------:R-:W-:Y:S01]  /*4110*/  MOV R14, R115 ;  /* 0x00000073000e7202 */ /* 0x000fe20000000f00 */
[----:B------:R-:W-:Y:S01]  /*4120*/  FFMA R22, R13, R22, R243 ;  /* 0x000000160d167223 */ /* 0x000fe200000000f3 */
[----:B------:R-:W-:Y:S01]  /*4130*/  MOV R10, R117 ;  /* 0x00000075000a7202 */ /* 0x000fe20000000f00 */
[----:B------:R-:W-:-:S03]  /*4140*/  FFMA R41, R16, R41, R8 ;  /* 0x0000002910297223 */ /* 0x000fc60000000008 */
[----:B------:R-:W-:Y:S01]  /*4150*/  HMMA.16816.F32 R84, R104, R62, R84 ;  /* 0x0000003e6854723c */ /* 0x000fe20000001854 */
[----:B------:R-:W-:Y:S01]  /*4160*/  FFMA R40, R15, R40, R241 ;  /* 0x000000280f287223 */ /* 0x000fe200000000f1 */
[----:B------:R-:W-:Y:S01]  /*4170*/  MOV R8, R113 ;  /* 0x0000007100087202 */ /* 0x000fe20000000f00 */
[----:B------:R-:W-:Y:S01]  /*4180*/  IMAD.MOV.U32 R42, RZ, RZ, R43 ;  /* 0x000000ffff2a7224 */ /* 0x000fe200078e002b */
[----:B------:R-:W-:Y:S01]  /*4190*/  MOV R13, R114 ;  /* 0x00000072000d7202 */ /* 0x000fe20000000f00 */
[----:B------:R-:W-:-:S03]  /*41a0*/  IMAD.MOV.U32 R19, RZ, RZ, R112 ;  /* 0x000000ffff137224 */ /* 0x000fc600078e0070 */
[----:B------:R-:W-:Y:S01]  /*41b0*/  HMMA.16816.F32 R88, R104, R78, R88 ;  /* 0x0000004e6858723c */ /* 0x000fe20000001858 */
[----:B------:R-:W-:Y:S01]  /*41c0*/  IMAD.MOV.U32 R16, RZ, RZ, R119 ;  /* 0x000000ffff107224 */ /* 0x000fe200078e0077 */
[----:B------:R-:W-:-:S06]  /*41d0*/  MOV R15, R116 ;  /* 0x00000074000f7202 */ /* 0x000fcc0000000f00 */
[C---:B-1----:R-:W-:Y:S08]  /*41e0*/  HMMA.16816.F32 R68, R100.reuse, R62, R68 ;  /* 0x0000003e6444723c */ /* 0x042ff00000001844 */
[----:B------:R-:W-:Y:S08]  /*41f0*/  HMMA.16816.F32 R80, R100, R78, R80 ;  /* 0x0000004e6450723c */ /* 0x000ff00000001850 */
[C---:B------:R-:W-:Y:S08]  /*4200*/  HMMA.16816.F32 R72, R96.reuse, R62, R72 ;  /* 0x0000003e6048723c */ /* 0x040ff00000001848 */
[----:B------:R-:W-:Y:S01]  /*4210*/  HMMA.16816.F32 R92, R96, R78, R52 ;  /* 0x0000004e605c723c */ /* 0x000fe20000001834 */
[----:B------:R-:W-:Y:S01]  /*4220*/  @P3 CALL.REL.NOINC `(.L_x_0) ;  /* 0x0000001000003944 */ /* 0x000fe20003c00000 */
[----:B------:R-:W-:Y:S06]  /*4230*/  BRA `(.L_x_1) ;  /* 0xffffdf4000007947 */ /* 0x000fec000383ffff */
.L_x_0:
[----:B------:R-:W-:Y:S01]  /*4240*/  IMAD.MOV.U32 R77, RZ, RZ, R9 ;  /* 0x000000ffff4d7224 */ /* 0x000fe200078e0009 */
[----:B------:R-:W-:Y:S01]  /*4250*/  MOV R63, R11 ;  /* 0x0000000b003f7202 */ /* 0x000fe20000000f00 */
[----:B------:R-:W-:Y:S01]  /*4260*/  IMAD.MOV.U32 R38, RZ, RZ, R22 ;  /* 0x000000ffff267224 */ /* 0x000fe200078e0016 */
[----:B------:R-:W-:Y:S01]  /*4270*/  MOV R36, UR8 ;  /* 0x0000000800247c02 */ /* 0x000fe20008000f00 */
[C---:B------:R-:W-:Y:S01]  /*4280*/  FMUL R14, R77.reuse, 8388608 ;  /* 0x4b0000004d0e7820 */ /* 0x040fe20000400000 */
[----:B------:R-:W-:Y:S01]  /*4290*/  FSETP.GEU.AND P1, PT, R77, 1.175494350822287508e-38, PT ;  /* 0x008000004d00780b */ /* 0x000fe20003f2e000 */
[C---:B------:R-:W-:Y:S01]  /*42a0*/  FMUL R12, R63.reuse, 8388608 ;  /* 0x4b0000003f0c7820 */ /* 0x040fe20000400000 */
[----:B------:R-:W-:Y:S01]  /*42b0*/  FSETP.GEU.AND P2, PT, R63, 1.175494350822287508e-38, PT ;  /* 0x008000003f00780b */ /* 0x000fe20003f4e000 */
[----:B------:R-:W-:Y:S01]  /*42c0*/  FMUL R15, R40, 8388608 ;  /* 0x4b000000280f7820 */ /* 0x000fe20000400000 */
[----:B------:R-:W-:Y:S01]  /*42d0*/  FSEL R14, R14, R77, !P1 ;  /* 0x0000004d0e0e7208 */ /* 0x000fe20004800000 */
[----:B------:R-:W-:Y:S01]  /*42e0*/  FMUL R9, R38, 8388608 ;  /* 0x4b00000026097820 */ /* 0x000fe20000400000 */
[----:B------:R-:W-:Y:S01]  /*42f0*/  LOP3.LUT R36, R36, 0x3c, R5, 0xf8, !PT ;  /* 0x0000003c24247812 */ /* 0x000fe200078ef805 */
[----:B------:R-:W-:Y:S01]  /*4300*/  USHF.R.U32.HI UR7, URZ, 0x1, UR7 ;  /* 0x000000013f077899 */ /* 0x000fe20008011607 */
[----:B------:R-:W-:Y:S01]  /*4310*/  IADD3 R5, R14, -0x3f3504f3, RZ ;  /* 0xc0cafb0d0e057810 */ /* 0x000fe20007ffe0ff */
[----:B------:R-:W-:Y:S01]  /*4320*/  IMAD.MOV.U32 R76, RZ, RZ, R66 ;  /* 0x000000ffff4c7224 */ /* 0x000fe200078e0042 */
[----:B------:R-:W-:Y:S01]  /*4330*/  FSEL R12, R12, R63, !P2 ;  /* 0x0000003f0c0c7208 */ /* 0x000fe20005000000 */
[----:B------:R-:W-:Y:S01]  /*4340*/  BAR.SYNC.DEFER_BLOCKING 0x0 ;  /* 0x0000000000007b1d */ /* 0x000fe20000010000 */
[----:B------:R-:W-:-:S02]  /*4350*/  LOP3.LUT R27, R5, 0xff800000, RZ, 0xc0, !PT ;  /* 0xff800000051b7812 */ /* 0x000fc400078ec0ff */
[----:B------:R-:W-:Y:S02]  /*4360*/  IADD3 R5, R12, -0x3f3504f3, RZ ;  /* 0xc0cafb0d0c057810 */ /* 0x000fe40007ffe0ff */
[----:B------:R-:W-:Y:S01]  /*4370*/  MOV R54, R20 ;  /* 0x0000001400367202 */ /* 0x000fe20000000f00 */
[----:B------:R-:W0:Y:S01]  /*4380*/  I2F R10, R27 ;  /* 0x0000001b000a7306 */ /* 0x000e220000201400 */
[----:B------:R-:W-:Y:S02]  /*4390*/  LOP3.LUT R29, R5, 0xff800000, RZ, 0xc0, !PT ;  /* 0xff800000051d7812 */ /* 0x000fe400078ec0ff */
[C---:B------:R-:W-:Y:S01]  /*43a0*/  FSETP.GEU.AND P4, PT, R54.reuse, 1.175494350822287508e-38, PT ;  /* 0x008000003600780b */ /* 0x040fe20003f8e000 */
[----:B------:R-:W-:Y:S01]  /*43b0*/  FMUL R5, R54, 8388608 ;  /* 0x4b00000036057820 */ /* 0x000fe20000400000 */
[----:B------:R-:W-:Y:S01]  /*43c0*/  MOV R39, R74 ;  /* 0x0000004a00277202 */ /* 0x000fe20000000f00 */
[----:B------:R-:W-:Y:S01]  /*43d0*/  IMAD.MOV.U32 R74, RZ, RZ, R17 ;  /* 0x000000ffff4a7224 */ /* 0x000fe200078e0011 */
[----:B------:R-:W-:Y:S01]  /*43e0*/  SHF.R.S32.HI R7, RZ, 0x3, R0 ;  /* 0x00000003ff077819 */ /* 0x000fe20000011400 */
[----:B------:R1:W-:Y:S01]  /*43f0*/  I2F R16, R29 ;  /* 0x0000001d00107306 */ /* 0x0003e20000201400 */
[----:B------:R-:W-:Y:S01]  /*4400*/  FSEL R5, R5, R54, !P4 ;  /* 0x0000003605057208 */ /* 0x000fe20006000000 */
[C---:B------:R-:W-:Y:S01]  /*4410*/  FMUL R13, R74.reuse, 8388608 ;  /* 0x4b0000004a0d7820 */ /* 0x040fe20000400000 */
[----:B------:R-:W-:-:S02]  /*4420*/  FSETP.GEU.AND P3, PT, R74, 1.175494350822287508e-38, PT ;  /* 0x008000004a00780b */ /* 0x000fc40003f6e000 */
[----:B------:R-:W-:Y:S02]  /*4430*/  IADD3 R8, R5, -0x3f3504f3, RZ ;  /* 0xc0cafb0d05087810 */ /* 0x000fe40007ffe0ff */
[----:B------:R-:W-:Y:S02]  /*4440*/  FSEL R13, R13, R74, !P3 ;  /* 0x0000004a0d0d7208 */ /* 0x000fe40005800000 */
[----:B------:R-:W-:Y:S01]  /*4450*/  LOP3.LUT R28, R8, 0xff800000, RZ, 0xc0, !PT ;  /* 0xff800000081c7812 */ /* 0x000fe200078ec0ff */
[----:B-1----:R-:W-:Y:S01]  /*4460*/  IMAD.IADD R29, R12, 0x1, -R29 ;  /* 0x000000010c1d7824 */ /* 0x002fe200078e0a1d */
[----:B------:R-:W-:Y:S02]  /*4470*/  FSEL R22, RZ, -23, P3 ;  /* 0xc1b80000ff167808 */ /* 0x000fe40001800000 */
[----:B------:R-:W1:Y:S01]  /*4480*/  I2F R30, R28 ;  /* 0x0000001c001e7306 */ /* 0x000e620000201400 */
[----:B------:R-:W-:Y:S01]  /*4490*/  FSETP.GEU.AND P3, PT, R40, 1.175494350822287508e-38, PT ;  /* 0x008000002800780b */ /* 0x000fe20003f6e000 */
[----:B------:R-:W-:Y:S01]  /*44a0*/  FADD R29, R29, -1 ;  /* 0xbf8000001d1d7421 */ /* 0x000fe20000000000 */
[----:B------:R-:W-:-:S02]  /*44b0*/  SHF.R.S32.HI R31, RZ, 0x4, R0 ;  /* 0x00000004ff1f7819 */ /* 0x000fc40000011400 */
[----:B------:R-:W-:Y:S02]  /*44c0*/  SGXT R17, R7, 0x1 ;  /* 0x000000010711781a */ /* 0x000fe40000000200 */
[----:B------:R-:W-:Y:S02]  /*44d0*/  FSEL R0, R15, R40, !P3 ;  /* 0x000000280f007208 */ /* 0x000fe40005800000 */
[----:B------:R-:W-:Y:S02]  /*44e0*/  IADD3 R7, R13, -0x3f3504f3, RZ ;  /* 0xc0cafb0d0d077810 */ /* 0x000fe40007ffe0ff */
[----:B------:R-:W-:Y:S02]  /*44f0*/  FSEL R15, RZ, -23, P4 ;  /* 0xc1b80000ff0f7808 */ /* 0x000fe40002000000 */
[----:B------:R-:W-:Y:S02]  /*4500*/  FSETP.GT.AND P4, PT, |R40|, 8.50705917302346158658e+37, PT ;  /* 0x7e8000002800780b */ /* 0x000fe40003f84200 */
[----:B------:R-:W-:-:S02]  /*4510*/  MOV R42, R21 ;  /* 0x00000015002a7202 */ /* 0x000fc40000000f00 */
[----:B------:R-:W-:Y:S02]  /*4520*/  FSEL R25, RZ, -23, P1 ;  /* 0xc1b80000ff197808 */ /* 0x000fe40000800000 */
[----:B------:R-:W-:Y:S01]  /*4530*/  LOP3.LUT R26, R7, 0xff800000, RZ, 0xc0, !PT ;  /* 0xff800000071a7812 */ /* 0x000fe200078ec0ff */
[----:B------:R-:W-:Y:S01]  /*4540*/  FMUL R7, R42, 8388608 ;  /* 0x4b0000002a077820 */ /* 0x000fe20000400000 */
[----:B------:R-:W-:Y:S01]  /*4550*/  FSETP.GEU.AND P1, PT, R38, 1.175494350822287508e-38, PT ;  /* 0x008000002600780b */ /* 0x000fe20003f2e000 */
[----:B0-----:R-:W-:Y:S01]  /*4560*/  FFMA.FTZ R25, R10, 1.1920928955078125e-07, R25 ;  /* 0x340000000a197823 */ /* 0x001fe20000010019 */
[----:B------:R-:W-:Y:S01]  /*4570*/  MOV R52, R72 ;  /* 0x0000004800347202 */ /* 0x000fe20000000f00 */
[----:B------:R-:W0:Y:S01]  /*4580*/  I2F R11, R26 ;  /* 0x0000001a000b7306 */ /* 0x000e220000201400 */
[----:B------:R-:W-:Y:S01]  /*4590*/  SGXT R31, R31, 0x1 ;  /* 0x000000011f1f781a */ /* 0x000fe20000000200 */
[----:B------:R-:W-:Y:S01]  /*45a0*/  @P4 FMUL R95, R95, 0.25 ;  /* 0x3e8000005f5f4820 */ /* 0x000fe20000400000 */
[----:B------:R-:W-:Y:S01]  /*45b0*/  FSETP.GEU.AND P5, PT, R42, 1.175494350822287508e-38, PT ;  /* 0x008000002a00780b */ /* 0x000fe20003fae000 */
[----:B------:R-:W-:Y:S01]  /*45c0*/  @P4 FMUL R94, R94, 0.25 ;  /* 0x3e8000005e5e4820 */ /* 0x000fe20000400000 */
[----:B------:R-:W-:Y:S01]  /*45d0*/  FSEL R8, R9, R38, !P1 ;  /* 0x0000002609087208 */ /* 0x000fe20004800000 */
[----:B------:R-:W-:Y:S01]  /*45e0*/  FMUL R9, R41, 8388608 ;  /* 0x4b00000029097820 */ /* 0x000fe20000400000 */
[----:B------:R-:W-:Y:S01]  /*45f0*/  LOP3.LUT R72, R36, 0x40, R23, 0xf8, !PT ;  /* 0x0000004024487812 */ /* 0x000fe200078ef817 */
[----:B-1----:R-:W-:Y:S01]  /*4600*/  FFMA.FTZ R23, R30, 1.1920928955078125e-07, R15 ;  /* 0x340000001e177823 */ /* 0x002fe2000001000f */
[----:B------:R-:W-:Y:S01]  /*4610*/  FSEL R21, RZ, -23, P2 ;  /* 0xc1b80000ff157808 */ /* 0x000fe20001000000 */
[----:B------:R-:W-:Y:S01]  /*4620*/  @P4 FMUL R75, R75, 0.25 ;  /* 0x3e8000004b4b4820 */ /* 0x000fe20000400000 */
[----:B------:R-:W-:Y:S01]  /*4630*/  FSETP.GEU.AND P2, PT, R41, 1.175494350822287508e-38, PT ;  /* 0x008000002900780b */ /* 0x000fe20003f4e000 */
[----:B------:R-:W-:Y:S01]  /*4640*/  @P4 FMUL R39, R39, 0.25 ;  /* 0x3e80000027274820 */ /* 0x000fe20000400000 */
[----:B------:R-:W-:Y:S01]  /*4650*/  FSEL R15, RZ, -23, P1 ;  /* 0xc1b80000ff0f7808 */ /* 0x000fe20000800000 */
[----:B------:R-:W-:Y:S01]  /*4660*/  FFMA.FTZ R21, R16, 1.1920928955078125e-07, R21 ;  /* 0x3400000010157823 */ /* 0x000fe20000010015 */
[----:B------:R-:W-:Y:S01]  /*4670*/  LOP3.LUT R35, R31, 0x2004, RZ, 0xc0, !PT ;  /* 0x000020041f237812 */ /* 0x000fe200078ec0ff */
[----:B0-----:R-:W-:Y:S01]  /*4680*/  FFMA.FTZ R22, R11, 1.1920928955078125e-07, R22 ;  /* 0x340000000b167823 */ /* 0x001fe20000010016 */
[----:B------:R-:W-:-:S02]  /*4690*/  FSETP.GT.AND P1, PT, |R41|, 8.50705917302346158658e+37, PT ;  /* 0x7e8000002900780b */ /* 0x000fc40003f24200 */
[----:B------:R-:W-:Y:S02]  /*46a0*/  FSEL R7, R7, R42, !P5 ;  /* 0x0000002a07077208 */ /* 0x000fe40006800000 */
[----:B------:R-:W-:Y:S02]  /*46b0*/  FSEL R31, RZ, -23, P5 ;  /* 0xc1b80000ff1f7808 */ /* 0x000fe40002800000 */
[C---:B------:R-:W-:Y:S01]  /*46c0*/  FSETP.GEU.AND P5, PT, |R40|.reuse, 1.175494350822287508e-38, PT ;  /* 0x008000002800780b */ /* 0x040fe20003fae200 */
[----:B------:R-:W-:Y:S01]  /*46d0*/  @P4 FMUL R40, R40, 0.25 ;  /* 0x3e80000028284820 */ /* 0x000fe20000400000 */
[----:B------:R-:W-:Y:S02]  /*46e0*/  FSEL R9, R9, R41, !P2 ;  /* 0x0000002909097208 */ /* 0x000fe40005000000 */
[----:B------:R-:W-:Y:S02]  /*46f0*/  FSETP.GT.AND P4, PT, |R38|, 8.50705917302346158658e+37, PT ;  /* 0x7e8000002600780b */ /* 0x000fe40003f84200 */
[----:B------:R-:W-:Y:S01]  /*4700*/  IADD3 R18, R9, -0x3f3504f3, RZ ;  /* 0xc0cafb0d09127810 */ /* 0x000fe20007ffe0ff */
[----:B------:R-:W-:Y:S01]  /*4710*/  @P1 FMUL R93, R93, 0.25 ;  /* 0x3e8000005d5d1820 */ /* 0x000fe20000400000 */
[----:B------:R-:W-:Y:S01]  /*4720*/  FSEL R10, RZ, -23, P2 ;  /* 0xc1b80000ff0a7808 */ /* 0x000fe20001000000 */
[----:B------:R-:W-:Y:S01]  /*4730*/  @P1 FMUL R92, R92, 0.25 ;  /* 0x3e8000005c5c1820 */ /* 0x000fe20000400000 */
[C---:B------:R-:W-:Y:S01]  /*4740*/  FSETP.GEU.AND P2, PT, |R41|.reuse, 1.175494350822287508e-38, PT ;  /* 0x008000002900780b */ /* 0x040fe20003f4e200 */
[----:B------:R-:W-:Y:S01]  /*4750*/  @P1 FMUL R41, R41, 0.25 ;  /* 0x3e80000029291820 */ /* 0x000fe20000400000 */
[----:B------:R-:W-:Y:S01]  /*4760*/  LOP3.LUT R18, R18, 0xff800000, RZ, 0xc0, !PT ;  /* 0xff80000012127812 */ /* 0x000fe200078ec0ff */
[----:B------:R-:W-:Y:S01]  /*4770*/  @P1 FMUL R73, R73, 0.25 ;  /* 0x3e80000049491820 */ /* 0x000fe20000400000 */
[----:B------:R-:W-:Y:S01]  /*4780*/  FSEL R11, RZ, -23, P3 ;  /* 0xc1b80000ff0b7808 */ /* 0x000fe20001800000 */
[----:B------:R-:W-:Y:S01]  /*4790*/  @P1 FMUL R52, R52, 0.25 ;  /* 0x3e80000034341820 */ /* 0x000fe20000400000 */
[----:B------:R-:W-:Y:S01]  /*47a0*/  FSETP.GT.AND P1, PT, |R42|, 8.50705917302346158658e+37, PT ;  /* 0x7e8000002a00780b */ /* 0x000fe20003f24200 */
[----:B------:R-:W0:Y:S01]  /*47b0*/  I2F R33, R18 ;  /* 0x0000001200217306 */ /* 0x000e220000201400 */
[----:B------:R-:W-:Y:S01]  /*47c0*/  FSETP.GEU.AND P3, PT, |R38|, 1.175494350822287508e-38, PT ;  /* 0x008000002600780b */ /* 0x000fe20003f6e200 */
[----:B------:R-:W-:Y:S01]  /*47d0*/  @!P5 FMUL R40, R40, 16777216 ;  /* 0x4b8000002828d820 */ /* 0x000fe20000400000 */
[----:B------:R-:W-:Y:S01]  /*47e0*/  MOV R60, UR7 ;  /* 0x00000007003c7c02 */ /* 0x000fe20008000f00 */
[----:B------:R-:W-:Y:S01]  /*47f0*/  @!P5 FMUL R95, R95, 16777216 ;  /* 0x4b8000005f5fd820 */ /* 0x000fe20000400000 */
[----:B------:R-:W-:Y:S01]  /*4800*/  IADD3 R20, R7, -0x3f3504f3, RZ ;  /* 0xc0cafb0d07147810 */ /* 0x000fe20007ffe0ff */
[----:B------:R-:W-:Y:S01]  /*4810*/  @!P5 FMUL R94, R94, 16777216 ;  /* 0x4b8000005e5ed820 */ /* 0x000fe20000400000 */
[----:B------:R-:W-:Y:S01]  /*4820*/  LOP3.LUT R37, R60, 0x1040, R17, 0x78, !PT ;  /* 0x000010403c257812 */ /* 0x000fe200078e7811 */
[----:B------:R-:W-:Y:S01]  /*4830*/  @!P5 FMUL R75, R75, 16777216 ;  /* 0x4b8000004b4bd820 */ /* 0x000fe20000400000 */
[----:B------:R-:W-:Y:S01]  /*4840*/  IADD3 R17, R0, -0x3f3504f3, RZ ;  /* 0xc0cafb0d00117810 */ /* 0x000fe20007ffe0ff */
[----:B------:R-:W-:Y:S01]  /*4850*/  @!P5 FMUL R39, R39, 16777216 ;  /* 0x4b8000002727d820 */ /* 0x000fe20000400000 */
[----:B------:R-:W-:Y:S01]  /*4860*/  FSETP.GEU.AND P5, PT, |R42|, 1.175494350822287508e-38, PT ;  /* 0x008000002a00780b */ /* 0x000fe20003fae200 */
[----:B------:R-:W-:Y:S01]  /*4870*/  @P4 FMUL R38, R38, 0.25 ;  /* 0x3e80000026264820 */ /* 0x000fe20000400000 */
[----:B------:R-:W-:Y:S01]  /*4880*/  IADD3 R19, R8, -0x3f3504f3, RZ ;  /* 0xc0cafb0d08137810 */ /* 0x000fe20007ffe0ff */
[----:B------:R-:W-:Y:S01]  /*4890*/  @P4 FMUL R83, R83, 0.25 ;  /* 0x3e80000053534820 */ /* 0x000fe20000400000 */
[----:B------:R-:W-:Y:S01]  /*48a0*/  LOP3.LUT R20, R20, 0xff800000, RZ, 0xc0, !PT ;  /* 0xff80000014147812 */ /* 0x000fe200078ec0ff */
[----:B------:R-:W-:Y:S01]  /*48b0*/  @P4 FMUL R82, R82, 0.25 ;  /* 0x3e80000052524820 */ /* 0x000fe20000400000 */
[----:B------:R-:W-:Y:S01]  /*48c0*/  LOP3.LUT R17, R17, 0xff800000, RZ, 0xc0, !PT ;  /* 0xff80000011117812 */ /* 0x000fe200078ec0ff */
[----:B------:R-:W-:Y:S01]  /*48d0*/  @P4 FMUL R71, R71, 0.25 ;  /* 0x3e80000047474820 */ /* 0x000fe20000400000 */
[----:B------:R-:W-:Y:S01]  /*48e0*/  LOP3.LUT R19, R19, 0xff800000, RZ, 0xc0, !PT ;  /* 0xff80000013137812 */ /* 0x000fe200078ec0ff */
[----:B------:R-:W-:Y:S01]  /*48f0*/  @P4 FMUL R70, R70, 0.25 ;  /* 0x3e80000046464820 */ /* 0x000fe20000400000 */
[----:B------:R-:W-:Y:S01]  /*4900*/  FSETP.GT.AND P4, PT, |R54|, 8.50705917302346158658e+37, PT ;  /* 0x7e8000003600780b */ /* 0x000fe20003f84200 */
[----:B------:R-:W-:Y:S01]  /*4910*/  @!P2 FMUL R41, R41, 16777216 ;  /* 0x4b8000002929a820 */ /* 0x000fe20000400000 */
[----:B------:R1:W2:Y:S01]  /*4920*/  I2F R32, R20 ;  /* 0x0000001400207306 */ /* 0x0002a20000201400 */
[----:B------:R-:W-:Y:S01]  /*4930*/  @!P2 FMUL R93, R93, 16777216 ;  /* 0x4b8000005d5da820 */ /* 0x000fe20000400000 */
[----:B------:R-:W-:Y:S01]  /*4940*/  MOV R78, R59 ;  /* 0x0000003b004e7202 */ /* 0x000fe20000000f00 */
[----:B------:R-:W-:Y:S01]  /*4950*/  @!P2 FMUL R92, R92, 16777216 ;  /* 0x4b8000005c5ca820 */ /* 0x000fe20000400000 */
[----:B------:R-:W-:Y:S01]  /*4960*/  IADD3 R24, R35, R37, R24 ;  /* 0x0000002523187210 */ /* 0x000fe20007ffe018 */
[----:B------:R-:W-:Y:S01]  /*4970*/  @!P2 FMUL R73, R73, 16777216 ;  /* 0x4b8000004949a820 */ /* 0x000fe20000400000 */
[----:B------:R-:W-:Y:S01]  /*4980*/  IADD3 R27, R14, -R27, RZ ;  /* 0x8000001b0e1b7210 */ /* 0x000fe20007ffe0ff */
[----:B------:R-:W-:Y:S01]  /*4990*/  @!P2 FMUL R52, R52, 16777216 ;  /* 0x4b8000003434a820 */ /* 0x000fe20000400000 */
[----:B------:R-:W-:Y:S01]  /*49a0*/  FSETP.GEU.AND P2, PT, |R54|, 1.175494350822287508e-38, PT ;  /* 0x008000003600780b */ /* 0x000fe20003f4e200 */
[----:B------:R-:W-:Y:S01]  /*49b0*/  @P1 FMUL R42, R42, 0.25 ;  /* 0x3e8000002a2a1820 */ /* 0x000fe20000400000 */
[----:B------:R3:W4:Y:S01]  /*49c0*/  I2F R36, R17 ;  /* 0x0000001100247306 */ /* 0x0007220000201400 */
[----:B------:R-:W-:Y:S01]  /*49d0*/  @P1 FMUL R81, R81, 0.25 ;  /* 0x3e80000051511820 */ /* 0x000fe20000400000 */
[----:B------:R-:W-:Y:S01]  /*49e0*/  IADD3 R26, R13, -R26, RZ ;  /* 0x8000001a0d1a7210 */ /* 0x000fe20007ffe0ff */
[----:B------:R-:W-:Y:S01]  /*49f0*/  @P1 FMUL R80, R80, 0.25 ;  /* 0x3e80000050501820 */ /* 0x000fe20000400000 */
[----:B------:R-:W-:Y:S01]  /*4a00*/  IADD3 R28, R5, -R28, RZ ;  /* 0x8000001c051c7210 */ /* 0x000fe20007ffe0ff */
[----:B------:R-:W-:Y:S01]  /*4a10*/  @P1 FMUL R69, R69, 0.25 ;  /* 0x3e80000045451820 */ /* 0x000fe20000400000 */
[----:B-1----:R-:W-:Y:S01]  /*4a20*/  IADD3 R20, R7, -R20, RZ ;  /* 0x8000001407147210 */ /* 0x002fe20007ffe0ff */
[----:B------:R-:W-:Y:S01]  /*4a30*/  @P1 FMUL R68, R68, 0.25 ;  /* 0x3e80000044441820 */ /* 0x000fe20000400000 */
[----:B------:R-:W-:Y:S01]  /*4a40*/  FSETP.GT.AND P1, PT, |R63|, 8.50705917302346158658e+37, PT ;  /* 0x7e8000003f00780b */ /* 0x000fe20003f24200 */
[----:B------:R-:W-:Y:S01]  /*4a50*/  @!P3 FMUL R38, R38, 16777216 ;  /* 0x4b8000002626b820 */ /* 0x000fe20000400000 */
[----:B------:R1:W5:Y:S01]  /*4a60*/  I2F R34, R19 ;  /* 0x0000001300227306 */ /* 0x0003620000201400 */
[----:B0-----:R-:W-:Y:S01]  /*4a70*/  FFMA.FTZ R10, R33, 1.1920928955078125e-07, R10 ;  /* 0x34000000210a7823 */ /* 0x001fe2000001000a */
[----:B------:R-:W-:Y:S01]  /*4a80*/  IADD3 R18, R9, -R18, RZ ;  /* 0x8000001209127210 */ /* 0x000fe20007ffe0ff */
[----:B------:R-:W-:Y:S01]  /*4a90*/  @!P3 FMUL R83, R83, 16777216 ;  /* 0x4b8000005353b820 */ /* 0x000fe20000400000 */
[----:B---3--:R-:W-:Y:S01]  /*4aa0*/  IADD3 R17, R0, -R17, RZ ;  /* 0x8000001100117210 */ /* 0x008fe20007ffe0ff */
[----:B------:R-:W-:Y:S01]  /*4ab0*/  @!P5 FMUL R42, R42, 16777216 ;  /* 0x4b8000002a2ad820 */ /* 0x000fe20000400000 */
[----:B------:R-:W-:Y:S01]  /*4ac0*/  LOP3.LUT R4, R4, 0x70, RZ, 0xc0, !PT ;  /* 0x0000007004047812 */ /* 0x000fe200078ec0ff */
[----:B------:R-:W-:Y:S01]  /*4ad0*/  @!P3 FMUL R82, R82, 16777216 ;  /* 0x4b8000005252b820 */ /* 0x000fe20000400000 */
[----:B------:R-:W0:Y:S01]  /*4ae0*/  MUFU.RCP R30, R40 ;  /* 0x00000028001e7308 */ /* 0x000e220000001000 */
[----:B------:R-:W-:Y:S01]  /*4af0*/  @!P3 FMUL R71, R71, 16777216 ;  /* 0x4b8000004747b820 */ /* 0x000fe20000400000 */
[----:B-1----:R-:W-:Y:S01]  /*4b00*/  IADD3 R19, R8, -R19, RZ ;  /* 0x8000001308137210 */ /* 0x002fe20007ffe0ff */
[----:B------:R-:W-:Y:S01]  /*4b10*/  @!P3 FMUL R70, R70, 16777216 ;  /* 0x4b8000004646b820 */ /* 0x000fe20000400000 */
[----:B------:R-:W-:Y:S01]  /*4b20*/  FSETP.GEU.AND P3, PT, |R63|, 1.175494350822287508e-38, PT ;  /* 0x008000003f00780b */ /* 0x000fe20003f6e200 */
[----:B------:R-:W-:-:S02]  /*4b30*/  @P4 FMUL R54, R54, 0.25 ;  /* 0x3e80000036364820 */ /* 0x000fc40000400000 */
[----:B------:R-:W-:Y:S01]  /*4b40*/  @P4 FMUL R91, R91, 0.25 ;  /* 0x3e8000005b5b4820 */ /* 0x000fe20000400000 */
[----:B------:R-:W1:Y:S01]  /*4b50*/  MUFU.RCP R33, R41 ;  /* 0x0000002900217308 */ /* 0x000e620000001000 */
[----:B------:R-:W-:Y:S02]  /*4b60*/  @P4 FMUL R90, R90, 0.25 ;  /* 0x3e8000005a5a4820 */ /* 0x000fe40000400000 */
[----:B------:R-:W-:Y:S02]  /*4b70*/  @P4 FMUL R87, R87, 0.25 ;  /* 0x3e80000057574820 */ /* 0x000fe40000400000 */
[----:B------:R-:W-:Y:S01]  /*4b80*/  @P4 FMUL R86, R86, 0.25 ;  /* 0x3e80000056564820 */ /* 0x000fe20000400000 */
[----:B------:R-:W-:Y:S01]  /*4b90*/  FSETP.GT.AND P4, PT, |R77|, 8.50705917302346158658e+37, PT ;  /* 0x7e8000004d00780b */ /* 0x000fe20003f84200 */
[----:B------:R-:W-:Y:S01]  /*4ba0*/  @!P2 FMUL R54, R54, 16777216 ;  /* 0x4b8000003636a820 */ /* 0x000fe20000400000 */
[----:B------:R-:W3:Y:S01]  /*4bb0*/  MUFU.RCP R38, R38 ;  /* 0x0000002600267308 */ /* 0x000ee20000001000 */
[----:B------:R-:W-:-:S02]  /*4bc0*/  @!P2 FMUL R91, R91, 16777216 ;  /* 0x4b8000005b5ba820 */ /* 0x000fc40000400000 */
[----:B------:R-:W-:Y:S02]  /*4bd0*/  @!P2 FMUL R90, R90, 16777216 ;  /* 0x4b8000005a5aa820 */ /* 0x000fe40000400000 */
[----:B------:R-:W-:Y:S02]  /*4be0*/  @!P2 FMUL R87, R87, 16777216 ;  /* 0x4b8000005757a820 */ /* 0x000fe40000400000 */
[----:B------:R-:W-:Y:S01]  /*4bf0*/  @!P2 FMUL R86, R86, 16777216 ;  /* 0x4b8000005656a820 */ /* 0x000fe20000400000 */
[----:B------:R-:W0:Y:S01]  /*4c00*/  MUFU.RCP R41, R42 ;  /* 0x0000002a00297308 */ /* 0x000e220000001000 */
[----:B------:R-:W-:Y:S01]  /*4c10*/  FSETP.GEU.AND P2, PT, |R77|, 1.175494350822287508e-38, PT ;  /* 0x008000004d00780b */ /* 0x000fe20003f4e200 */
[----:B------:R-:W-:Y:S02]  /*4c20*/  @!P5 FMUL R81, R81, 16777216 ;  /* 0x4b8000005151d820 */ /* 0x000fe40000400000 */
[----:B------:R-:W-:Y:S02]  /*4c30*/  @!P5 FMUL R80, R80, 16777216 ;  /* 0x4b8000005050d820 */ /* 0x000fe40000400000 */
[----:B------:R-:W-:-:S02]  /*4c40*/  @!P5 FMUL R69, R69, 16777216 ;  /* 0x4b8000004545d820 */ /* 0x000fc40000400000 */
[----:B------:R-:W-:Y:S01]  /*4c50*/  @!P5 FMUL R68, R68, 16777216 ;  /* 0x4b8000004444d820 */ /* 0x000fe20000400000 */
[----:B------:R-:W-:Y:S01]  /*4c60*/  FSETP.GT.AND P5, PT, |R74|, 8.50705917302346158658e+37, PT ;  /* 0x7e8000004a00780b */ /* 0x000fe20003fa4200 */
[----:B------:R-:W-:Y:S01]  /*4c70*/  @P1 FMUL R63, R63, 0.25 ;  /* 0x3e8000003f3f1820 */ /* 0x000fe20000400000 */
[----:B------:R-:W0:Y:S01]  /*4c80*/  MUFU.RCP R54, R54 ;  /* 0x0000003600367308 */ /* 0x000e220000001000 */
[----:B------:R-:W-:Y:S02]  /*4c90*/  @P1 FMUL R67, R67, 0.25 ;  /* 0x3e80000043431820 */ /* 0x000fe40000400000 */
[----:B------:R-:W-:Y:S02]  /*4ca0*/  @P1 FMUL R76, R76, 0.25 ;  /* 0x3e8000004c4c1820 */ /* 0x000fe40000400000 */
[----:B------:R-:W-:Y:S02]  /*4cb0*/  @P1 FMUL R78, R78, 0.25 ;  /* 0x3e8000004e4e1820 */ /* 0x000fe40000400000 */
[----:B------:R-:W-:Y:S01]  /*4cc0*/  @P1 FMUL R58, R58, 0.25 ;  /* 0x3e8000003a3a1820 */ /* 0x000fe20000400000 */
[----:B------:R-:W-:Y:S01]  /*4cd0*/  FSETP.GEU.AND P1, PT, |R74|, 1.175494350822287508e-38, PT ;  /* 0x008000004a00780b */ /* 0x000fe20003f2e200 */
[----:B------:R-:W-:-:S02]  /*4ce0*/  @!P3 FMUL R63, R63, 16777216 ;  /* 0x4b8000003f3fb820 */ /* 0x000fc40000400000 */
[----:B------:R-:W-:Y:S02]  /*4cf0*/  @P4 FMUL R77, R77, 0.25 ;  /* 0x3e8000004d4d4820 */ /* 0x000fe40000400000 */
[----:B--2---:R-:W-:Y:S02]  /*4d00*/  FFMA.FTZ R16, R32, 1.1920928955078125e-07, R31 ;  /* 0x3400000020107823 */ /* 0x004fe4000001001f */
[----:B----4-:R-:W-:Y:S01]  /*4d10*/  FFMA.FTZ R11, R36, 1.1920928955078125e-07, R11 ;  /* 0x34000000240b7823 */ /* 0x010fe2000001000b */
[----:B------:R-:W2:Y:S01]  /*4d20*/  MUFU.RCP R63, R63 ;  /* 0x0000003f003f7308 */ /* 0x000ea20000001000 */
[----:B-----5:R-:W-:Y:S02]  /*4d30*/  FFMA.FTZ R15, R34, 1.1920928955078125e-07, R15 ;  /* 0x34000000220f7823 */ /* 0x020fe4000001000f */
[C---:B0-----:R-:W-:Y:S02]  /*4d40*/  FMUL R31, R30.reuse, R95 ;  /* 0x0000005f1e1f7220 */ /* 0x041fe40000400000 */
[----:B------:R-:W-:-:S02]  /*4d50*/  FMUL R32, R30, R94 ;  /* 0x0000005e1e207220 */ /* 0x000fc40000400000 */
[C---:B------:R-:W-:Y:S02]  /*4d60*/  FMUL R36, R30.reuse, R75 ;  /* 0x0000004b1e247220 */ /* 0x040fe40000400000 */
[----:B------:R-:W-:Y:S02]  /*4d70*/  FMUL R35, R30, R39 ;  /* 0x000000271e237220 */ /* 0x000fe40000400000 */
[----:B-1----:R-:W-:Y:S01]  /*4d80*/  FMUL R30, R33, R93 ;  /* 0x0000005d211e7220 */ /* 0x002fe20000400000 */
[----:B------:R-:W-:Y:S01]  /*4d90*/  F2FP.PACK_AB R31, R31, R36 ;  /* 0x000000241f1f723e */ /* 0x000fe200000000ff */
[C---:B------:R-:W-:Y:S01]  /*4da0*/  FMUL R34, R33.reuse, R92 ;  /* 0x0000005c21227220 */ /* 0x040fe20000400000 */
[----:B------:R-:W-:Y:S01]  /*4db0*/  F2FP.PACK_AB R35, R32, R35 ;  /* 0x000000232023723e */ /* 0x000fe200000000ff */
[C---:B------:R-:W-:Y:S02]  /*4dc0*/  FMUL R37, R33.reuse, R73 ;  /* 0x0000004921257220 */ /* 0x040fe40000400000 */
[----:B------:R-:W-:-:S02]  /*4dd0*/  FMUL R33, R33, R52 ;  /* 0x0000003421217220 */ /* 0x000fc40000400000 */
[----:B------:R-:W-:Y:S01]  /*4de0*/  @!P2 FMUL R77, R77, 16777216 ;  /* 0x4b8000004d4da820 */ /* 0x000fe20000400000 */
[----:B------:R-:W-:Y:S01]  /*4df0*/  F2FP.PACK_AB R30, R30, R37 ;  /* 0x000000251e1e723e */ /* 0x000fe200000000ff */
[----:B---3--:R-:W-:Y:S01]  /*4e00*/  FMUL R39, R38, R83 ;  /* 0x0000005326277220 */ /* 0x008fe20000400000 */
[----:B------:R-:W-:Y:S01]  /*4e10*/  LOP3.LUT R37, R72, 0x40, RZ, 0x3c, !PT ;  /* 0x0000004048257812 */ /* 0x000fe200078e3cff */
[----:B------:R-:W-:Y:S01]  /*4e20*/  FMUL R40, R38, R82 ;  /* 0x0000005226287220 */ /* 0x000fe20000400000 */
[----:B------:R-:W-:Y:S01]  /*4e30*/  F2FP.PACK_AB R33, R34, R33 ;  /* 0x000000212221723e */ /* 0x000fe200000000ff */
[----:B------:R-:W-:Y:S01]  /*4e40*/  FMUL R52, R38, R71 ;  /* 0x0000004726347220 */ /* 0x000fe20000400000 */
[----:B------:R-:W-:Y:S01]  /*4e50*/  LOP3.LUT R34, R72, 0x44, RZ, 0x3c, !PT ;  /* 0x0000004448227812 */ /* 0x000fe200078e3cff */
[----:B------:R-:W-:Y:S02]  /*4e60*/  FMUL R53, R38, R70 ;  /* 0x0000004626357220 */ /* 0x000fe40000400000 */
[----:B------:R-:W-:Y:S01]  /*4e70*/  FMUL R38, R41, R81 ;  /* 0x0000005129267220 */ /* 0x000fe20000400000 */
[----:B------:R-:W-:Y:S01]  /*4e80*/  F2FP.PACK_AB R39, R39, R52 ;  /* 0x000000342727723e */ /* 0x000fe200000000ff */
[C---:B------:R-:W-:Y:S01]  /*4e90*/  FMUL R42, R41.reuse, R80 ;  /* 0x00000050292a7220 */ /* 0x040fe20000400000 */
[----:B------:R-:W-:Y:S01]  /*4ea0*/  F2FP.PACK_AB R40, R40, R53 ;  /* 0x000000352828723e */ /* 0x000fe200000000ff */
[C---:B------:R-:W-:Y:S01]  /*4eb0*/  FMUL R55, R41.reuse, R69 ;  /* 0x0000004529377220 */ /* 0x040fe20000400000 */
[----:B------:R-:W-:Y:S01]  /*4ec0*/  LOP3.LUT R53, R72, 0x4, RZ, 0x3c, !PT ;  /* 0x0000000448357812 */ /* 0x000fe200078e3cff */
[----:B------:R-:W-:-:S02]  /*4ed0*/  FMUL R41, R41, R68 ;  /* 0x0000004429297220 */ /* 0x000fc40000400000 */
[----:B------:R-:W-:Y:S01]  /*4ee0*/  @P5 FMUL R74, R74, 0.25 ;  /* 0x3e8000004a4a5820 */ /* 0x000fe20000400000 */
[----:B------:R-:W0:Y:S01]  /*4ef0*/  MUFU.RCP R68, R77 ;  /* 0x0000004d00447308 */ /* 0x000e220000001000 */
[----:B------:R-:W-:Y:S01]  /*4f00*/  FMUL R59, R54, R91 ;  /* 0x0000005b363b7220 */ /* 0x000fe20000400000 */
[----:B------:R-:W-:Y:S01]  /*4f10*/  F2FP.PACK_AB R41, R42, R41 ;  /* 0x000000292a29723e */ /* 0x000fe200000000ff */
[----:B------:R-:W-:Y:S01]  /*4f20*/  @!P1 FMUL R74, R74, 16777216 ;  /* 0x4b8000004a4a9820 */ /* 0x000fe20000400000 */
[----:B------:R-:W-:Y:S01]  /*4f30*/  F2FP.PACK_AB R38, R38, R55 ;  /* 0x000000372626723e */ /* 0x000fe200000000ff */
[C---:B------:R-:W-:Y:S02]  /*4f40*/  FMUL R60, R54.reuse, R90 ;  /* 0x0000005a363c7220 */ /* 0x040fe40000400000 */
[C---:B------:R-:W-:Y:S01]  /*4f50*/  FMUL R62, R54.reuse, R87 ;  /* 0x00000057363e7220 */ /* 0x040fe20000400000 */
[----:B------:R-:W-:Y:S01]  /*4f60*/  STS [R72+0x80], R41 ;  /* 0x0000802948007388 */ /* 0x000fe20000000800 */
[----:B------:R-:W-:-:S02]  /*4f70*/  FMUL R61, R54, R86 ;  /* 0x00000056363d7220 */ /* 0x000fc40000400000 */
[----:B------:R-:W1:Y:S01]  /*4f80*/  MUFU.RCP R54, R74 ;  /* 0x0000004a00367308 */ /* 0x000e620000001000 */
[----:B------:R-:W-:Y:S01]  /*4f90*/  @P4 FMUL R65, R65, 0.25 ;  /* 0x3e80000041414820 */ /* 0x000fe20000400000 */
[----:B------:R-:W-:Y:S01]  /*4fa0*/  STS [R72+0x180], R38 ;  /* 0x0001802648007388 */ /* 0x000fe20000000800 */
[----:B------:R-:W-:Y:S01]  /*4fb0*/  @P4 FMUL R64, R64, 0.25 ;  /* 0x3e80000040404820 */ /* 0x000fe20000400000 */
[----:B------:R-:W-:Y:S01]  /*4fc0*/  F2FP.PACK_AB R60, R60, R61 ;  /* 0x0000003d3c3c723e */ /* 0x000fe200000000ff */
[----:B------:R-:W-:Y:S01]  /*4fd0*/  @P4 FMUL R57, R57, 0.25 ;  /* 0x3e80000039394820 */ /* 0x000fe20000400000 */
[----:B------:R-:W-:Y:S01]  /*4fe0*/  F2FP.PACK_AB R59, R59, R62 ;  /* 0x0000003e3b3b723e */ /* 0x000fe200000000ff */
[----:B------:R-:W-:Y:S01]  /*4ff0*/  @P4 FMUL R56, R56, 0.25 ;  /* 0x3e80000038384820 */ /* 0x000fe20000400000 */
[----:B------:R-:W-:Y:S01]  /*5000*/  ISETP.GE.U32.AND P4, PT, R13, 0x7f800000, PT ;  /* 0x7f8000000d00780c */ /* 0x000fe20003f86070 */
[----:B------:R-:W-:Y:S02]  /*5010*/  @!P3 FMUL R67, R67, 16777216 ;  /* 0x4b8000004343b820 */ /* 0x000fe40000400000 */
[----:B------:R-:W-:-:S02]  /*5020*/  @!P3 FMUL R76, R76, 16777216 ;  /* 0x4b8000004c4cb820 */ /* 0x000fc40000400000 */
[----:B------:R-:W-:Y:S02]  /*5030*/  @!P3 FMUL R78, R78, 16777216 ;  /* 0x4b8000004e4eb820 */ /* 0x000fe40000400000 */
[----:B------:R-:W-:Y:S01]  /*5040*/  @!P3 FMUL R58, R58, 16777216 ;  /* 0x4b8000003a3ab820 */ /* 0x000fe20000400000 */
[----:B------:R-:W-:Y:S01]  /*5050*/  ISETP.GE.U32.AND P3, PT, R12, 0x7f800000, PT ;  /* 0x7f8000000c00780c */ /* 0x000fe20003f66070 */
[----:B------:R-:W-:Y:S02]  /*5060*/  @!P2 FMUL R65, R65, 16777216 ;  /* 0x4b8000004141a820 */ /* 0x000fe40000400000 */
[----:B------:R-:W-:Y:S02]  /*5070*/  @!P2 FMUL R64, R64, 16777216 ;  /* 0x4b8000004040a820 */ /* 0x000fe40000400000 */
[----:B------:R-:W-:Y:S02]  /*5080*/  @!P2 FMUL R57, R57, 16777216 ;  /* 0x4b8000003939a820 */ /* 0x000fe40000400000 */
[----:B------:R-:W-:Y:S01]  /*5090*/  @!P2 FMUL R56, R56, 16777216 ;  /* 0x4b8000003838a820 */ /* 0x000fe20000400000 */
[----:B------:R-:W-:Y:S01]  /*50a0*/  ISETP.GE.U32.AND P2, PT, R14, 0x7f800000, PT ;  /* 0x7f8000000e00780c */ /* 0x000fe20003f46070 */
[----:B--2---:R-:W-:-:S02]  /*50b0*/  FMUL R66, R63, R67 ;  /* 0x000000433f427220 */ /* 0x004fc40000400000 */
[C---:B------:R-:W-:Y:S02]  /*50c0*/  FMUL R67, R63.reuse, R76 ;  /* 0x0000004c3f437220 */ /* 0x040fe40000400000 */
[C---:B------:R-:W-:Y:S02]  /*50d0*/  FMUL R69, R63.reuse, R78 ;  /* 0x0000004e3f457220 */ /* 0x040fe40000400000 */
[----:B------:R-:W-:Y:S02]  /*50e0*/  FMUL R58, R63, R58 ;  /* 0x0000003a3f3a7220 */ /* 0x000fe40000400000 */
[----:B------:R-:W-:Y:S01]  /*50f0*/  @P5 FMUL R89, R89, 0.25 ;  /* 0x3e80000059595820 */ /* 0x000fe20000400000 */
[----:B------:R-:W-:Y:S01]  /*5100*/  F2FP.PACK_AB R66, R66, R69 ;  /* 0x000000454242723e */ /* 0x000fe200000000ff */
[----:B------:R-:W-:Y:S01]  /*5110*/  @P5 FMUL R88, R88, 0.25 ;  /* 0x3e80000058585820 */ /* 0x000fe20000400000 */
[----:B------:R-:W-:Y:S01]  /*5120*/  F2FP.PACK_AB R58, R67, R58 ;  /* 0x0000003a433a723e */ /* 0x000fe200000000ff */
[----:B------:R-:W-:-:S02]  /*5130*/  @P5 FMUL R85, R85, 0.25 ;  /* 0x3e80000055555820 */ /* 0x000fc40000400000 */
[C---:B0-----:R-:W-:Y:S02]  /*5140*/  FMUL R65, R68.reuse, R65 ;  /* 0x0000004144417220 */ /* 0x041fe40000400000 */
[C---:B------:R-:W-:Y:S02]  /*5150*/  FMUL R64, R68.reuse, R64 ;  /* 0x0000004044407220 */ /* 0x040fe40000400000 */
[C---:B------:R-:W-:Y:S02]  /*5160*/  FMUL R70, R68.reuse, R57 ;  /* 0x0000003944467220 */ /* 0x040fe40000400000 */
[----:B------:R-:W-:Y:S02]  /*5170*/  FMUL R63, R68, R56 ;  /* 0x00000038443f7220 */ /* 0x000fe40000400000 */
[----:B------:R-:W-:Y:S01]  /*5180*/  @P5 FMUL R84, R84, 0.25 ;  /* 0x3e80000054545820 */ /* 0x000fe20000400000 */
[----:B------:R-:W-:Y:S01]  /*5190*/  F2FP.PACK_AB R65, R65, R70 ;  /* 0x000000464141723e */ /* 0x000fe200000000ff */
[----:B------:R-:W-:Y:S01]  /*51a0*/  @!P1 FMUL R89, R89, 16777216 ;  /* 0x4b80000059599820 */ /* 0x000fe20000400000 */
[----:B------:R-:W-:Y:S01]  /*51b0*/  F2FP.PACK_AB R63, R64, R63 ;  /* 0x0000003f403f723e */ /* 0x000fe200000000ff */
[----:B------:R-:W-:Y:S01]  /*51c0*/  @!P1 FMUL R88, R88, 16777216 ;  /* 0x4b80000058589820 */ /* 0x000fe20000400000 */
[----:B------:R-:W-:Y:S01]  /*51d0*/  ISETP.GE.U32.AND P5, PT, R5, 0x7f800000, PT ;  /* 0x7f8000000500780c */ /* 0x000fe20003fa6070 */
[----:B------:R-:W-:Y:S01]  /*51e0*/  @!P1 FMUL R85, R85, 16777216 ;  /* 0x4b80000055559820 */ /* 0x000fe20000400000 */
[----:B------:R-:W-:Y:S01]  /*51f0*/  STS [R72+0x100], R65 ;  /* 0x0001004148007388 */ /* 0x000fe20000000800 */
[----:B------:R-:W-:Y:S01]  /*5200*/  @!P1 FMUL R84, R84, 16777216 ;  /* 0x4b80000054549820 */ /* 0x000fe20000400000 */
[----:B------:R-:W-:Y:S01]  /*5210*/  FSETP.NEU.AND P1, PT, R14, RZ, PT ;  /* 0x000000ff0e00720b */ /* 0x000fe20003f2d000 */
[C---:B-1----:R-:W-:Y:S01]  /*5220*/  FMUL R56, R54.reuse, R89 ;  /* 0x0000005936387220 */ /* 0x042fe20000400000 */
[----:B------:R-:W-:Y:S01]  /*5230*/  STS [R72], R63 ;  /* 0x0000003f48007388 */ /* 0x000fe20000000800 */
[----:B------:R-:W-:-:S02]  /*5240*/  FMUL R57, R54, R88 ;  /* 0x0000005836397220 */ /* 0x000fc40000400000 */
[C---:B------:R-:W-:Y:S01]  /*5250*/  FMUL R85, R54.reuse, R85 ;  /* 0x0000005536557220 */ /* 0x040fe20000400000 */
[----:B------:R-:W-:Y:S01]  /*5260*/  STS [R37+0x1000], R58 ;  /* 0x0010003a25007388 */ /* 0x000fe20000000800 */
[----:B------:R-:W-:Y:S02]  /*5270*/  FMUL R54, R54, R84 ;  /* 0x0000005436367220 */ /* 0x000fe40000400000 */
[----:B------:R-:W-:Y:S01]  /*5280*/  FADD R27, R27, -1 ;  /* 0xbf8000001b1b7421 */ /* 0x000fe20000000000 */
[----:B------:R-:W-:Y:S01]  /*5290*/  STS [R37+0x1100], R66 ;  /* 0x0011004225007388 */ /* 0x000fe20000000800 */
[----:B------:R-:W-:Y:S01]  /*52a0*/  F2FP.PACK_AB R56, R56, R85 ;  /* 0x000000553838723e */ /* 0x000fe200000000ff */
[----:B------:R-:W-:Y:S01]  /*52b0*/  FADD R32, R28, -1 ;  /* 0xbf8000001c207421 */ /* 0x000fe20000000000 */
[----:B------:R-:W-:Y:S01]  /*52c0*/  F2FP.PACK_AB R54, R57, R54 ;  /* 0x000000363936723e */ /* 0x000fe200000000ff */
[----:B------:R-:W-:Y:S01]  /*52d0*/  STS [R37+0x1080], R40 ;  /* 0x0010802825007388 */ /* 0x000fe20000000800 */
[----:B------:R-:W-:-:S02]  /*52e0*/  FADD R20, R20, -1 ;  /* 0xbf80000014147421 */ /* 0x000fc40000000000 */
[----:B------:R-:W-:Y:S01]  /*52f0*/  FADD R18, R18, -1 ;  /* 0xbf80000012127421 */ /* 0x000fe20000000000 */
[----:B------:R0:W-:Y:S01]  /*5300*/  STS [R37+0x1180], R39 ;  /* 0x0011802725007388 */ /* 0x0001e20000000800 */
[----:B------:R-:W-:-:S03]  /*5310*/  FADD R17, R17, -1 ;  /* 0xbf80000011117421 */ /* 0x000fc60000000000 */
[----:B------:R1:W-:Y:S04]  /*5320*/  STS [R53+0x2180], R30 ;  /* 0x0021801e35007388 */ /* 0x0003e80000000800 */
[----:B------:R-:W-:Y:S01]  /*5330*/  STS [R53+0x2000], R54 ;  /* 0x0020003635007388 */ /* 0x000fe20000000800 */
[----:B0-----:R-:W-:-:S03]  /*5340*/  IMAD.MOV.U32 R37, RZ, RZ, 0x3dc6b27f ;  /* 0x3dc6b27fff257424 */ /* 0x001fc600078e00ff */
[----:B------:R-:W-:Y:S01]  /*5350*/  STS [R53+0x2100], R56 ;  /* 0x0021003835007388 */ /* 0x000fe20000000800 */
[----:B-1----:R-:W-:Y:S02]  /*5360*/  FADD R30, R26, -1 ;  /* 0xbf8000001a1e7421 */ /* 0x002fe40000000000 */
[-C--:B------:R-:W-:Y:S01]  /*5370*/  FFMA.FTZ R26, R27, R37.reuse, -0.16845393180847167969 ;  /* 0xbe2c7f301b1a7423 */ /* 0x080fe20000010025 */
[----:B------:R-:W-:Y:S01]  /*5380*/  STS [R53+0x2080], R33 ;  /* 0x0020802135007388 */ /* 0x000fe20000000800 */
[----:B------:R-:W-:Y:S02]  /*5390*/  FFMA.FTZ R28, R29, R37, -0.16845393180847167969 ;  /* 0xbe2c7f301d1c7423 */ /* 0x000fe40000010025 */
[----:B------:R-:W-:Y:S01]  /*53a0*/  FFMA.FTZ R26, R27, R26, 0.1716887056827545166 ;  /* 0x3e2fcf2a1b1a7423 */ /* 0x000fe2000001001a */
[----:B------:R0:W-:Y:S01]  /*53b0*/  STS [R34+0x3180], R31 ;  /* 0x0031801f22007388 */ /* 0x0001e20000000800 */
[----:B------:R-:W-:Y:S02]  /*53c0*/  FFMA.FTZ R28, R29, R28, 0.1716887056827545166 ;  /* 0x3e2fcf2a1d1c7423 */ /* 0x000fe4000001001c */
[----:B------:R-:W-:Y:S01]  /*53d0*/  FFMA.FTZ R26, R27, R26, -0.17900948226451873779 ;  /* 0xbe374e431b1a7423 */ /* 0x000fe2000001001a */
[----:B------:R-:W-:Y:S01]  /*53e0*/  STS [R34+0x3000], R60 ;  /* 0x0030003c22007388 */ /* 0x000fe20000000800 */
[----:B------:R-:W-:-:S02]  /*53f0*/  FFMA.FTZ R28, R29, R28, -0.17900948226451873779 ;  /* 0xbe374e431d1c7423 */ /* 0x000fc4000001001c */
[----:B------:R-:W-:Y:S01]  /*5400*/  FFMA.FTZ R26, R27, R26, 0.20512372255325317383 ;  /* 0x3e520bf41b1a7423 */ /* 0x000fe2000001001a */
[----:B------:R-:W-:Y:S01]  /*5410*/  STS [R34+0x3100], R59 ;  /* 0x0031003b22007388 */ /* 0x000fe20000000800 */
[----:B------:R-:W-:Y:S02]  /*5420*/  FFMA.FTZ R28, R29, R28, 0.20512372255325317383 ;  /* 0x3e520bf41d1c7423 */ /* 0x000fe4000001001c */
[C---:B0-----:R-:W-:Y:S01]  /*5430*/  FFMA.FTZ R31, R30.reuse, R37, -0.16845393180847167969 ;  /* 0xbe2c7f301e1f7423 */ /* 0x041fe20000010025 */
[----:B------:R-:W-:Y:S01]  /*5440*/  STS [R34+0x3080], R35 ;  /* 0x0030802322007388 */ /* 0x000fe20000000800 */
[C---:B------:R-:W-:Y:S02]  /*5450*/  FFMA.FTZ R26, R27.reuse, R26, -0.24046532809734344482 ;  /* 0xbe763c8b1b1a7423 */ /* 0x040fe4000001001a */
[----:B------:R-:W-:Y:S01]  /*5460*/  FFMA.FTZ R31, R30, R31, 0.1716887056827545166 ;  /* 0x3e2fcf2a1e1f7423 */ /* 0x000fe2000001001f */
[----:B------:R-:W-:Y:S01]  /*5470*/  BAR.SYNC.DEFER_BLOCKING 0x0 ;  /* 0x0000000000007b1d */ /* 0x000fe20000010000 */
[----:B------:R-:W-:-:S02]  /*5480*/  FFMA.FTZ R26, R27, R26, 0.28857114911079406738 ;  /* 0x3e93bf991b1a7423 */ /* 0x000fc4000001001a */
[C---:B------:R-:W-:Y:S02]  /*5490*/  FFMA.FTZ R31, R30.reuse, R31, -0.17900948226451873779 ;  /* 0xbe374e431e1f7423 */ /* 0x040fe4000001001f */
[----:B------:R-:W-:Y:S02]  /*54a0*/  FFMA.FTZ R28, R29, R28, -0.24046532809734344482 ;  /* 0xbe763c8b1d1c7423 */ /* 0x000fe4000001001c */
[C---:B------:R-:W-:Y:S02]  /*54b0*/  FFMA.FTZ R31, R30.reuse, R31, 0.20512372255325317383 ;  /* 0x3e520bf41e1f7423 */ /* 0x040fe4000001001f */
[----:B------:R-:W-:Y:S02]  /*54c0*/  FFMA.FTZ R26, R27, R26, -0.36067417263984680176 ;  /* 0xbeb8aa491b1a7423 */ /* 0x000fe4000001001a */
[----:B------:R-:W-:Y:S02]  /*54d0*/  FFMA.FTZ R31, R30, R31, -0.24046532809734344482 ;  /* 0xbe763c8b1e1f7423 */ /* 0x000fe4000001001f */
[----:B------:R-:W-:-:S02]  /*54e0*/  FFMA.FTZ R28, R29, R28, 0.28857114911079406738 ;  /* 0x3e93bf991d1c7423 */ /* 0x000fc4000001001c */
[C---:B------:R-:W-:Y:S02]  /*54f0*/  FFMA.FTZ R31, R30.reuse, R31, 0.28857114911079406738 ;  /* 0x3e93bf991e1f7423 */ /* 0x040fe4000001001f */
[----:B------:R-:W-:Y:S02]  /*5500*/  FFMA.FTZ R26, R27, R26, 0.48089820146560668945 ;  /* 0x3ef6384a1b1a7423 */ /* 0x000fe4000001001a */
[C---:B------:R-:W-:Y:S02]  /*5510*/  FFMA.FTZ R31, R30.reuse, R31, -0.36067417263984680176 ;  /* 0xbeb8aa491e1f7423 */ /* 0x040fe4000001001f */
[----:B------:R-:W-:Y:S02]  /*5520*/  FFMA.FTZ R28, R29, R28, -0.36067417263984680176 ;  /* 0xbeb8aa491d1c7423 */ /* 0x000fe4000001001c */
[----:B------:R-:W-:Y:S01]  /*5530*/  FFMA.FTZ R31, R30, R31, 0.48089820146560668945 ;  /* 0x3ef6384a1e1f7423 */ /* 0x000fe2000001001f */
[----:B------:R-:W-:Y:S01]  /*5540*/  LDS R35, [R24+0xe00] ;  /* 0x000e000018237984 */ /* 0x000fe20000000800 */
[----:B------:R-:W-:-:S02]  /*5550*/  FFMA.FTZ R26, R27, R26, -0.72134751081466674805 ;  /* 0xbf38aa3b1b1a7423 */ /* 0x000fc4000001001a */
[----:B------:R-:W-:Y:S02]  /*5560*/  FFMA.FTZ R33, R32, R37, -0.16845393180847167969 ;  /* 0xbe2c7f3020217423 */ /* 0x000fe40000010025 */
[----:B------:R-:W-:Y:S02]  /*5570*/  FFMA.FTZ R28, R29, R28, 0.48089820146560668945 ;  /* 0x3ef6384a1d1c7423 */ /* 0x000fe4000001001c */
[----:B------:R-:W-:Y:S02]  /*5580*/  FFMA.FTZ R31, R30, R31, -0.72134751081466674805 ;  /* 0xbf38aa3b1e1f7423 */ /* 0x000fe4000001001f */
[----:B------:R-:W-:Y:S02]  /*5590*/  FMUL R26, R27, R26 ;  /* 0x0000001a1b1a7220 */ /* 0x000fe40000400000 */
[----:B------:R-:W-:Y:S02]  /*55a0*/  FFMA.FTZ R33, R32, R33, 0.1716887056827545166 ;  /* 0x3e2fcf2a20217423 */ /* 0x000fe40000010021 */
[----:B------:R-:W-:-:S02]  /*55b0*/  FFMA.FTZ R28, R29, R28, -0.72134751081466674805 ;  /* 0xbf38aa3b1d1c7423 */ /* 0x000fc4000001001c */
[----:B------:R-:W-:Y:S02]  /*55c0*/  FMUL R31, R30, R31 ;  /* 0x0000001f1e1f7220 */ /* 0x000fe40000400000 */
[----:B------:R-:W-:Y:S02]  /*55d0*/  FMUL R26, R27, R26 ;  /* 0x0000001a1b1a7220 */ /* 0x000fe40000400000 */
[----:B------:R-:W-:Y:S02]  /*55e0*/  FFMA.FTZ R33, R32, R33, -0.17900948226451873779 ;  /* 0xbe374e4320217423 */ /* 0x000fe40000010021 */
[----:B------:R-:W-:Y:S02]  /*55f0*/  FMUL R28, R29, R28 ;  /* 0x0000001c1d1c7220 */ /* 0x000fe40000400000 */
[----:B------:R-:W-:Y:S02]  /*5600*/  FMUL R31, R30, R31 ;  /* 0x0000001f1e1f7220 */ /* 0x000fe40000400000 */
[----:B------:R-:W-:-:S02]  /*5610*/  FFMA.FTZ R26, R27, 1.4426950216293334961, R26 ;  /* 0x3fb8aa3b1b1a7823 */ /* 0x000fc4000001001a */
[----:B------:R-:W-:Y:S02]  /*5620*/  FFMA.FTZ R33, R32, R33, 0.20512372255325317383 ;  /* 0x3e520bf420217423 */ /* 0x000fe40000010021 */
[----:B------:R-:W-:Y:S02]  /*5630*/  FMUL R28, R29, R28 ;  /* 0x0000001c1d1c7220 */ /* 0x000fe40000400000 */
[----:B------:R-:W-:Y:S02]  /*5640*/  FFMA.FTZ R31, R30, 1.4426950216293334961, R31 ;  /* 0x3fb8aa3b1e1f7823 */ /* 0x000fe4000001001f */
[----:B------:R-:W-:Y:S02]  /*5650*/  FADD R25, R25, R26 ;  /* 0x0000001a19197221 */ /* 0x000fe40000000000 */
[----:B------:R-:W-:Y:S02]  /*5660*/  FADD R26, R19, -1 ;  /* 0xbf800000131a7421 */ /* 0x000fe40000000000 */
[----:B------:R-:W-:-:S02]  /*5670*/  FFMA.FTZ R19, R20, R37, -0.16845393180847167969 ;  /* 0xbe2c7f3014137423 */ /* 0x000fc40000010025 */
[----:B------:R-:W-:Y:S02]  /*5680*/  FFMA.FTZ R33, R32, R33, -0.24046532809734344482 ;  /* 0xbe763c8b20217423 */ /* 0x000fe40000010021 */
[----:B------:R-:W-:Y:S02]  /*5690*/  FFMA.FTZ R28, R29, 1.4426950216293334961, R28 ;  /* 0x3fb8aa3b1d1c7823 */ /* 0x000fe4000001001c */
[----:B------:R-:W-:Y:S01]  /*56a0*/  FADD R22, R22, R31 ;  /* 0x0000001f16167221 */ /* 0x000fe20000000000 */
[----:B------:R-:W-:Y:S01]  /*56b0*/  @P3 MOV R31, 0x7f800000 ;  /* 0x7f800000001f3802 */ /* 0x000fe20000000f00 */
[----:B------:R-:W-:Y:S02]  /*56c0*/  @P2 IMAD.MOV.U32 R29, RZ, RZ, 0x7f800000 ;  /* 0x7f800000ff1d2424 */ /* 0x000fe400078e00ff */
[----:B------:R-:W-:Y:S02]  /*56d0*/  FFMA.FTZ R19, R20, R19, 0.1716887056827545166 ;  /* 0x3e2fcf2a14137423 */ /* 0x000fe40000010013 */
[----:B------:R-:W-:-:S02]  /*56e0*/  FFMA.FTZ R27, R26, R37, -0.16845393180847167969 ;  /* 0xbe2c7f301a1b7423 */ /* 0x000fc40000010025 */
[----:B------:R-:W-:Y:S02]  /*56f0*/  FFMA.FTZ R33, R32, R33, 0.28857114911079406738 ;  /* 0x3e93bf9920217423 */ /* 0x000fe40000010021 */
[----:B------:R-:W-:Y:S02]  /*5700*/  FADD R21, R21, R28 ;  /* 0x0000001c15157221 */ /* 0x000fe40000000000 */
[----:B------:R-:W-:Y:S01]  /*5710*/  @P2 FFMA.FTZ R25, R14, R29, +INF ;  /* 0x7f8000000e192423 */ /* 0x000fe2000001001d */
[----:B------:R-:W-:Y:S01]  /*5720*/  FSETP.NEU.AND P2, PT, R12, RZ, PT ;  /* 0x000000ff0c00720b */ /* 0x000fe20003f4d000 */
[----:B------:R-:W-:Y:S01]  /*5730*/  FFMA.FTZ R19, R20, R19, -0.17900948226451873779 ;  /* 0xbe374e4314137423 */ /* 0x000fe20000010013 */
[----:B------:R-:W0:Y:S01]  /*5740*/  LDS R29, [R24+0x400] ;  /* 0x00040000181d7984 */ /* 0x000e220000000800 */
[----:B------:R-:W-:Y:S01]  /*5750*/  @P3 FFMA.FTZ R21, R12, R31, +INF ;  /* 0x7f8000000c153423 */ /* 0x000fe2000001001f */
[----:B------:R-:W-:Y:S01]  /*5760*/  @P4 MOV R12, 0x7f800000 ;  /* 0x7f800000000c4802 */ /* 0x000fe20000000f00 */
[----:B------:R-:W-:Y:S01]  /*5770*/  FFMA.FTZ R27, R26, R27, 0.1716887056827545166 ;  /* 0x3e2fcf2a1a1b7423 */ /* 0x000fe2000001001b */
[----:B------:R-:W-:Y:S01]  /*5780*/  FSETP.NEU.AND P3, PT, R13, RZ, PT ;  /* 0x000000ff0d00720b */ /* 0x000fe20003f6d000 */
[----:B------:R-:W-:Y:S01]  /*5790*/  FFMA.FTZ R33, R32, R33, -0.36067417263984680176 ;  /* 0xbeb8aa4920217423 */ /* 0x000fe20000010021 */
[----:B------:R-:W1:Y:S01]  /*57a0*/  LDS R31, [R24+0x600] ;  /* 0x00060000181f7984 */ /* 0x000e620000000800 */
[----:B------:R-:W-:-:S02]  /*57b0*/  FFMA.FTZ R19, R20, R19, 0.20512372255325317383 ;  /* 0x3e520bf414137423 */ /* 0x000fc40000010013 */
[----:B------:R-:W-:Y:S02]  /*57c0*/  FFMA.FTZ R27, R26, R27, -0.17900948226451873779 ;  /* 0xbe374e431a1b7423 */ /* 0x000fe4000001001b */
[----:B------:R-:W-:Y:S02]  /*57d0*/  FFMA.FTZ R33, R32, R33, 0.48089820146560668945 ;  /* 0x3ef6384a20217423 */ /* 0x000fe40000010021 */
[----:B------:R-:W-:Y:S01]  /*57e0*/  @P4 FFMA.FTZ R22, R13, R12, +INF ;  /* 0x7f8000000d164423 */ /* 0x000fe2000001000c */
[----:B------:R-:W-:Y:S01]  /*57f0*/  ISETP.GE.U32.AND P4, PT, R7, 0x7f800000, PT ;  /* 0x7f8000000700780c */ /* 0x000fe20003f86070 */
[----:B------:R-:W-:Y:S02]  /*5800*/  FFMA.FTZ R13, R18, R37, -0.16845393180847167969 ;  /* 0xbe2c7f30120d7423 */ /* 0x000fe40000010025 */
[----:B------:R-:W-:Y:S01]  /*5810*/  FFMA.FTZ R19, R20, R19, -0.24046532809734344482 ;  /* 0xbe763c8b14137423 */ /* 0x000fe20000010013 */
[----:B------:R-:W-:Y:S01]  /*5820*/  FSEL R22, R22, -INF , P3 ;  /* 0xff80000016167808 */ /* 0x000fe20001800000 */
[----:B------:R-:W-:Y:S01]  /*5830*/  FFMA.FTZ R27, R26, R27, 0.20512372255325317383 ;  /* 0x3e520bf41a1b7423 */ /* 0x000fe2000001001b */
[----:B------:R-:W-:Y:S01]  /*5840*/  FSETP.NEU.AND P3, PT, R0, RZ, PT ;  /* 0x000000ff0000720b */ /* 0x000fe20003f6d000 */
[----:B------:R-:W-:-:S02]  /*5850*/  FFMA.FTZ R33, R32, R33, -0.72134751081466674805 ;  /* 0xbf38aa3b20217423 */ /* 0x000fc40000010021 */
[----:B------:R-:W-:Y:S02]  /*5860*/  FFMA.FTZ R13, R18, R13, 0.1716887056827545166 ;  /* 0x3e2fcf2a120d7423 */ /* 0x000fe4000001000d */
[----:B------:R-:W-:Y:S02]  /*5870*/  FFMA.FTZ R19, R20, R19, 0.28857114911079406738 ;  /* 0x3e93bf9914137423 */ /* 0x000fe40000010013 */
[----:B------:R-:W-:Y:S02]  /*5880*/  FFMA.FTZ R27, R26, R27, -0.24046532809734344482 ;  /* 0xbe763c8b1a1b7423 */ /* 0x000fe4000001001b */
[----:B------:R-:W-:Y:S02]  /*5890*/  FMUL R33, R32, R33 ;  /* 0x0000002120217220 */ /* 0x000fe40000400000 */
[----:B------:R-:W-:Y:S02]  /*58a0*/  FFMA.FTZ R12, R17, R37, -0.16845393180847167969 ;  /* 0xbe2c7f30110c7423 */ /* 0x000fe40000010025 */
[----:B------:R-:W-:-:S02]  /*58b0*/  FFMA.FTZ R13, R18, R13, -0.17900948226451873779 ;  /* 0xbe374e43120d7423 */ /* 0x000fc4000001000d */
[----:B------:R-:W-:Y:S02]  /*58c0*/  FFMA.FTZ R19, R20, R19, -0.36067417263984680176 ;  /* 0xbeb8aa4914137423 */ /* 0x000fe40000010013 */
[----:B------:R-:W-:Y:S02]  /*58d0*/  FFMA.FTZ R27, R26, R27, 0.28857114911079406738 ;  /* 0x3e93bf991a1b7423 */ /* 0x000fe4000001001b */
[----:B------:R-:W-:Y:S01]  /*58e0*/  FMUL R33, R32, R33 ;  /* 0x0000002120217220 */ /* 0x000fe20000400000 */
[----:B0-----:R-:W-:Y:S01]  /*58f0*/  PRMT R67, R29, 0x7632, R67 ;  /* 0x000076321d437816 */ /* 0x001fe20000000043 */
[----:B------:R-:W-:Y:S02]  /*5900*/  FFMA.FTZ R12, R17, R12, 0.1716887056827545166 ;  /* 0x3e2fcf2a110c7423 */ /* 0x000fe4000001000c */
[----:B------:R-:W-:Y:S02]  /*5910*/  FFMA.FTZ R13, R18, R13, 0.20512372255325317383 ;  /* 0x3e520bf4120d7423 */ /* 0x000fe4000001000d */
[----:B------:R-:W-:Y:S01]  /*5920*/  FFMA.FTZ R19, R20, R19, 0.48089820146560668945 ;  /* 0x3ef6384a14137423 */ /* 0x000fe20000010013 */
[----:B-1----:R-:W-:Y:S01]  /*5930*/  PRMT R65, R31, 0x7632, R65 ;  /* 0x000076321f417816 */ /* 0x002fe20000000041 */
[----:B------:R-:W-:-:S02]  /*5940*/  FFMA.FTZ R27, R26, R27, -0.36067417263984680176 ;  /* 0xbeb8aa491a1b7423 */ /* 0x000fc4000001001b */
[----:B------:R-:W-:Y:S02]  /*5950*/  FFMA.FTZ R32, R32, 1.4426950216293334961, R33 ;  /* 0x3fb8aa3b20207823 */ /* 0x000fe40000010021 */
[----:B------:R-:W-:Y:S01]  /*5960*/  FFMA.FTZ R12, R17, R12, -0.17900948226451873779 ;  /* 0xbe374e43110c7423 */ /* 0x000fe2000001000c */
[----:B------:R-:W0:Y:S01]  /*5970*/  LDS R33, [R24+0x800] ;  /* 0x0008000018217984 */ /* 0x000e220000000800 */
[----:B------:R-:W-:Y:S02]  /*5980*/  @P5 IMAD.MOV.U32 R14, RZ, RZ, 0x7f800000 ;  /* 0x7f800000ff0e5424 */ /* 0x000fe400078e00ff */
[----:B------:R-:W-:Y:S02]  /*5990*/  FFMA.FTZ R13, R18, R13, -0.24046532809734344482 ;  /* 0xbe763c8b120d7423 */ /* 0x000fe4000001000d */
[----:B------:R-:W-:Y:S02]  /*59a0*/  FFMA.FTZ R19, R20, R19, -0.72134751081466674805 ;  /* 0xbf38aa3b14137423 */ /* 0x000fe40000010013 */
[----:B------:R-:W-:-:S02]  /*59b0*/  FFMA.FTZ R27, R26, R27, 0.48089820146560668945 ;  /* 0x3ef6384a1a1b7423 */ /* 0x000fc4000001001b */
[----:B------:R-:W-:Y:S02]  /*59c0*/  FADD R23, R23, R32 ;  /* 0x0000002017177221 */ /* 0x000fe40000000000 */
[----:B------:R-:W-:Y:S02]  /*59d0*/  FFMA.FTZ R12, R17, R12, 0.20512372255325317383 ;  /* 0x3e520bf4110c7423 */ /* 0x000fe4000001000c */
[----:B------:R-:W-:Y:S01]  /*59e0*/  @P5 FFMA.FTZ R23, R5, R14, +INF ;  /* 0x7f80000005175423 */ /* 0x000fe2000001000e */
[----:B------:R-:W-:Y:S01]  /*59f0*/  ISETP.GE.U32.AND P5, PT, R8, 0x7f800000, PT ;  /* 0x7f8000000800780c */ /* 0x000fe20003fa6070 */
[----:B------:R-:W-:Y:S02]  /*5a00*/  FFMA.FTZ R13, R18, R13, 0.28857114911079406738 ;  /* 0x3e93bf99120d7423 */ /* 0x000fe4000001000d */
[----:B------:R-:W-:Y:S02]  /*5a10*/  FMUL R19, R20, R19 ;  /* 0x0000001314137220 */ /* 0x000fe40000400000 */
[----:B------:R-:W-:-:S02]  /*5a20*/  FFMA.FTZ R27, R26, R27, -0.72134751081466674805 ;  /* 0xbf38aa3b1a1b7423 */ /* 0x000fc4000001001b */
[C---:B------:R-:W-:Y:S02]  /*5a30*/  FFMA.FTZ R12, R17.reuse, R12, -0.24046532809734344482 ;  /* 0xbe763c8b110c7423 */ /* 0x040fe4000001000c */
[----:B------:R-:W-:Y:S02]  /*5a40*/  FFMA.FTZ R13, R18, R13, -0.36067417263984680176 ;  /* 0xbeb8aa49120d7423 */ /* 0x000fe4000001000d */
[----:B------:R-:W-:Y:S02]  /*5a50*/  FMUL R19, R20, R19 ;  /* 0x0000001314137220 */ /* 0x000fe40000400000 */
[----:B------:R-:W-:Y:S02]  /*5a60*/  FMUL R27, R26, R27 ;  /* 0x0000001b1a1b7220 */ /* 0x000fe40000400000 */
[----:B------:R-:W-:Y:S02]  /*5a70*/  FFMA.FTZ R12, R17, R12, 0.28857114911079406738 ;  /* 0x3e93bf99110c7423 */ /* 0x000fe4000001000c */
[----:B------:R-:W-:-:S02]  /*5a80*/  FFMA.FTZ R13, R18, R13, 0.48089820146560668945 ;  /* 0x3ef6384a120d7423 */ /* 0x000fc4000001000d */
[----:B------:R-:W-:Y:S02]  /*5a90*/  FFMA.FTZ R19, R20, 1.4426950216293334961, R19 ;  /* 0x3fb8aa3b14137823 */ /* 0x000fe40000010013 */
[----:B------:R-:W-:Y:S02]  /*5aa0*/  FMUL R27, R26, R27 ;  /* 0x0000001b1a1b7220 */ /* 0x000fe40000400000 */
[----:B------:R-:W-:Y:S02]  /*5ab0*/  @P4 IMAD.MOV.U32 R14, RZ, RZ, 0x7f800000 ;  /* 0x7f800000ff0e4424 */ /* 0x000fe400078e00ff */
[----:B------:R-:W-:Y:S01]  /*5ac0*/  FFMA.FTZ R12, R17, R12, -0.36067417263984680176 ;  /* 0xbeb8aa49110c7423 */ /* 0x000fe2000001000c */
[----:B0-----:R-:W-:Y:S01]  /*5ad0*/  PRMT R63, R33, 0x7632, R63 ;  /* 0x00007632213f7816 */ /* 0x001fe2000000003f */
[----:B------:R-:W-:Y:S02]  /*5ae0*/  FFMA.FTZ R13, R18, R13, -0.72134751081466674805 ;  /* 0xbf38aa3b120d7423 */ /* 0x000fe4000001000d */
[----:B------:R-:W-:Y:S01]  /*5af0*/  FADD R16, R16, R19 ;  /* 0x0000001310107221 */ /* 0x000fe20000000000 */
[----:B------:R-:W-:Y:S01]  /*5b00*/  @P5 MOV R19, 0x7f800000 ;  /* 0x7f80000000135802 */ /* 0x000fe20000000f00 */
[----:B------:R-:W-:-:S02]  /*5b10*/  FFMA.FTZ R26, R26, 1.4426950216293334961, R27 ;  /* 0x3fb8aa3b1a1a7823 */ /* 0x000fc4000001001b */
[----:B------:R-:W-:Y:S01]  /*5b20*/  @P4 FFMA.FTZ R16, R7, R14, +INF ;  /* 0x7f80000007104423 */ /* 0x000fe2000001000e */
[----:B------:R-:W-:Y:S01]  /*5b30*/  ISETP.GE.U32.AND P4, PT, R9, 0x7f800000, PT ;  /* 0x7f8000000900780c */ /* 0x000fe20003f86070 */
[----:B------:R-:W-:Y:S01]  /*5b40*/  FFMA.FTZ R12, R17, R12, 0.48089820146560668945 ;  /* 0x3ef6384a110c7423 */ /* 0x000fe2000001000c */
[----:B------:R-:W-:Y:S01]  /*5b50*/  LOP3.LUT R14, R24, 0x4, RZ, 0x3c, !PT ;  /* 0x00000004180e7812 */ /* 0x000fe200078e3cff */
[----:B------:R-:W-:Y:S01]  /*5b60*/  FMUL R13, R18, R13 ;  /* 0x0000000d120d7220 */ /* 0x000fe20000400000 */
[----:B------:R-:W0:Y:S01]  /*5b70*/  LDS R27, [R24+0x200] ;  /* 0x00020000181b7984 */ /* 0x000e220000000800 */
[----:B------:R-:W-:Y:S02]  /*5b80*/  FADD R15, R15, R26 ;  /* 0x0000001a0f0f7221 */ /* 0x000fe40000000000 */
[----:B------:R-:W-:Y:S01]  /*5b90*/  @P5 FFMA.FTZ R15, R8, R19, +INF ;  /* 0x7f800000080f5423 */ /* 0x000fe20000010013 */
[----:B------:R-:W1:Y:S01]  /*5ba0*/  LDS R37, [R14] ;  /* 0x000000000e257984 */ /* 0x000e620000000800 */
[C---:B------:R-:W-:Y:S01]  /*5bb0*/  FFMA.FTZ R12, R17.reuse, R12, -0.72134751081466674805 ;  /* 0xbf38aa3b110c7423 */ /* 0x040fe2000001000c */
[----:B------:R-:W-:Y:S01]  /*5bc0*/  ISETP.GE.U32.AND P5, PT, R0, 0x7f800000, PT ;  /* 0x7f8000000000780c */ /* 0x000fe20003fa6070 */
[----:B------:R-:W-:Y:S01]  /*5bd0*/  FMUL R13, R18, R13 ;  /* 0x0000000d120d7220 */ /* 0x000fe20000400000 */
[----:B------:R-:W2:Y:S01]  /*5be0*/  LDS R19, [R24] ;  /* 0x0000000018137984 */ /* 0x000ea20000000800 */
[----:B------:R-:W-:-:S02]  /*5bf0*/  FMUL R12, R17, R12 ;  /* 0x0000000c110c7220 */ /* 0x000fc40000400000 */
[----:B------:R-:W-:Y:S01]  /*5c00*/  FFMA.FTZ R13, R18, 1.4426950216293334961, R13 ;  /* 0x3fb8aa3b120d7823 */ /* 0x000fe2000001000d */
[----:B------:R-:W3:Y:S01]  /*5c10*/  LDS R39, [R14+0x200] ;  /* 0x000200000e277984 */ /* 0x000ee20000000800 */
[C---:B------:R-:W-:Y:S01]  /*5c20*/  FMUL R12, R17.reuse, R12 ;  /* 0x0000000c110c7220 */ /* 0x040fe20000400000 */
[----:B------:R-:W-:Y:S01]  /*5c30*/  @P4 MOV R18, 0x7f800000 ;  /* 0x7f80000000124802 */ /* 0x000fe20000000f00 */
[----:B------:R-:W-:Y:S01]  /*5c40*/  FADD R10, R10, R13 ;  /* 0x0000000d0a0a7221 */ /* 0x000fe20000000000 */
[----:B------:R-:W4:Y:S01]  /*5c50*/  LDS R41, [R14+0x400] ;  /* 0x000400000e297984 */ /* 0x000f220000000800 */
[----:B------:R-:W-:Y:S02]  /*5c60*/  FFMA.FTZ R12, R17, 1.4426950216293334961, R12 ;  /* 0x3fb8aa3b110c7823 */ /* 0x000fe4000001000c */
[----:B------:R-:W-:Y:S01]  /*5c70*/  @P4 FFMA.FTZ R10, R9, R18, +INF ;  /* 0x7f800000090a4423 */ /* 0x000fe20000010012 */
[----:B------:R-:W5:Y:S01]  /*5c80*/  LDS R53, [R14+0x600] ;  /* 0x000600000e357984 */ /* 0x000f620000000800 */
[----:B------:R-:W-:Y:S01]  /*5c90*/  FSETP.NEU.AND P4, PT, R5, RZ, PT ;  /* 0x000000ff0500720b */ /* 0x000fe20003f8d000 */
[----:B------:R-:W-:-:S02]  /*5ca0*/  @P5 IMAD.MOV.U32 R61, RZ, RZ, 0x7f800000 ;  /* 0x7f800000ff3d5424 */ /* 0x000fc400078e00ff */
[----:B------:R-:W5:Y:S01]  /*5cb0*/  LDS R55, [R14+0x800] ;  /* 0x000800000e377984 */ /* 0x000f620000000800 */
[----:B------:R-:W-:Y:S01]  /*5cc0*/  FADD R11, R11, R12 ;  /* 0x0000000c0b0b7221 */ /* 0x000fe20000000000 */
[----:B------:R-:W-:Y:S01]  /*5cd0*/  FSEL R12, R25, -INF , P1 ;  /* 0xff800000190c7808 */ /* 0x000fe20000800000 */
[----:B------:R-:W-:Y:S01]  /*5ce0*/  @P5 FFMA.FTZ R11, R0, R61, +INF ;  /* 0x7f800000000b5423 */ /* 0x000fe2000001003d */
[----:B------:R-:W5:Y:S01]  /*5cf0*/  LDS R13, [R24+0xa00] ;  /* 0x000a0000180d7984 */ /* 0x000f620000000800 */
[----:B------:R-:W-:Y:S01]  /*5d00*/  FSETP.NEU.AND P1, PT, R8, RZ, PT ;  /* 0x000000ff0800720b */ /* 0x000fe20003f2d000 */
[----:B------:R-:W-:Y:S01]  /*5d10*/  FFMA R22, R22, 0.69314718246459960938, R115 ;  /* 0x3f31721816167823 */ /* 0x000fe20000000073 */
[----:B------:R-:W-:Y:S01]  /*5d20*/  FSEL R8, R21, -INF , P2 ;  /* 0xff80000015087808 */ /* 0x000fe20001000000 */
[----:B------:R-:W5:Y:S01]  /*5d30*/  LDS R57, [R14+0xa00] ;  /* 0x000a00000e397984 */ /* 0x000f620000000800 */
[----:B------:R-:W-:Y:S01]  /*5d40*/  FSETP.NEU.AND P5, PT, R7, RZ, PT ;  /* 0x000000ff0700720b */ /* 0x000fe20003fad000 */
[----:B------:R-:W-:Y:S01]  /*5d50*/  FFMA R20, R12, 0.69314718246459960938, R43 ;  /* 0x3f3172180c147823 */ /* 0x000fe2000000002b */
[----:B------:R-:W-:Y:S01]  /*5d60*/  FSETP.NEU.AND P2, PT, R9, RZ, PT ;  /* 0x000000ff0900720b */ /* 0x000fe20003f4d000 */
[----:B------:R-:W5:Y:S01]  /*5d70*/  LDS R17, [R24+0xc00] ;  /* 0x000c000018117984 */ /* 0x000f620000000800 */
[----:B------:R-:W-:Y:S01]  /*5d80*/  FSEL R23, R23, -INF , P4 ;  /* 0xff80000017177808 */ /* 0x000fe20002000000 */
[----:B------:R-:W-:Y:S01]  /*5d90*/  FFMA R21, R8, 0.69314718246459960938, R113 ;  /* 0x3f31721808157823 */ /* 0x000fe20000000071 */
[----:B------:R-:W-:Y:S01]  /*5da0*/  FSEL R16, R16, -INF , P5 ;  /* 0xff80000010107808 */ /* 0x000fe20002800000 */
[----:B------:R-:W-:Y:S01]  /*5db0*/  LDS R59, [R14+0xc00] ;  /* 0x000c00000e3b7984 */ /* 0x000fe20000000800 */
[----:B0-----:R-:W-:Y:S01]  /*5dc0*/  PRMT R69, R27, 0x7632, R69 ;  /* 0x000076321b457816 */ /* 0x001fe20000000045 */
[----:B------:R-:W-:Y:S01]  /*5dd0*/  FFMA R23, R23, 0.69314718246459960938, R112 ;  /* 0x3f31721817177823 */ /* 0x000fe20000000070 */
[----:B------:R-:W-:Y:S01]  /*5de0*/  FSEL R15, R15, -INF , P1 ;  /* 0xff8000000f0f7808 */ /* 0x000fe20000800000 */
[----:B------:R-:W0:Y:S01]  /*5df0*/  LDS R5, [R14+0xe00] ;  /* 0x000e00000e057984 */ /* 0x000e220000000800 */
[----:B-1----:R-:W-:Y:S01]  /*5e00*/  PRMT R70, R37, 0x7632, R70 ;  /* 0x0000763225467816 */ /* 0x002fe20000000046 */
[----:B------:R-:W-:Y:S01]  /*5e10*/  FFMA R8, R16, 0.69314718246459960938, R117 ;  /* 0x3f31721810087823 */ /* 0x000fe20000000075 */
[----:B------:R-:W-:Y:S01]  /*5e20*/  FSEL R10, R10, -INF , P2 ;  /* 0xff8000000a0a7808 */ /* 0x000fe20001000000 */
[----:B--2---:R-:W-:Y:S01]  /*5e30*/  STG.E.U16 [R174.64], R19 ;  /* 0x00000013ae007986 */ /* 0x004fe2000c10150c */
[----:B------:R-:W-:Y:S01]  /*5e40*/  PRMT R71, R19, 0x7632, R71 ;  /* 0x0000763213477816 */ /* 0x000fe20000000047 */
[----:B------:R-:W-:Y:S01]  /*5e50*/  FFMA R9, R15, 0.69314718246459960938, R114 ;  /* 0x3f3172180f097823 */ /* 0x000fe20000000072 */
[----:B------:R-:W-:Y:S01]  /*5e60*/  FSEL R11, R11, -INF , P3 ;  /* 0xff8000000b0b7808 */ /* 0x000fe20001800000 */
[----:B------:R-:W-:Y:S01]  /*5e70*/  STG.E.U16 [R172.64], R37 ;  /* 0x00000025ac007986 */ /* 0x000fe2000c10150c */
[----:B---3--:R-:W-:Y:S01]  /*5e80*/  PRMT R68, R39, 0x7632, R68 ;  /* 0x0000763227447816 */ /* 0x008fe20000000044 */
[----:B------:R-:W-:-:S02]  /*5e90*/  FFMA R10, R10, 0.69314718246459960938, R119 ;  /* 0x3f3172180a0a7823 */ /* 0x000fc40000000077 */
[----:B------:R-:W-:Y:S01]  /*5ea0*/  STG.E.U16 [R170.64], R27 ;  /* 0x0000001baa007986 */ /* 0x000fe2000c10150c */
[----:B----4-:R-:W-:Y:S01]  /*5eb0*/  PRMT R66, R41, 0x7632, R66 ;  /* 0x0000763229427816 */ /* 0x010fe20000000042 */
[----:B------:R-:W-:Y:S02]  /*5ec0*/  FFMA R11, R11, 0.69314718246459960938, R116 ;  /* 0x3f3172180b0b7823 */ /* 0x000fe40000000074 */
[----:B------:R-:W-:Y:S01]  /*5ed0*/  STG.E.U16 [R168.64], R39 ;  /* 0x00000027a8007986 */ /* 0x000fe2000c10150c */
[----:B-----5:R-:W-:-:S03]  /*5ee0*/  PRMT R64, R53, 0x7632, R64 ;  /* 0x0000763235407816 */ /* 0x020fc60000000040 */
[----:B------:R-:W-:Y:S01]  /*5ef0*/  STG.E.U16 [R166.64], R29 ;  /* 0x0000001da6007986 */ /* 0x000fe2000c10150c */
[----:B------:R-:W-:-:S03]  /*5f00*/  PRMT R62, R55, 0x7632, R62 ;  /* 0x00007632373e7816 */ /* 0x000fc6000000003e */
[----:B------:R-:W-:Y:S01]  /*5f10*/  STG.E.U16 [R164.64], R41 ;  /* 0x00000029a4007986 */ /* 0x000fe2000c10150c */
[----:B------:R-:W-:-:S03]  /*5f20*/  PRMT R61, R13, 0x7632, R61 ;  /* 0x000076320d3d7816 */ /* 0x000fc6000000003d */
[----:B------:R-:W-:Y:S01]  /*5f30*/  STG.E.U16 [R162.64], R31 ;  /* 0x0000001fa2007986 */ /* 0x000fe2000c10150c */
[----:B------:R-:W-:-:S03]  /*5f40*/  PRMT R60, R57, 0x7632, R60 ;  /* 0x00007632393c7816 */ /* 0x000fc6000000003c */
[----:B------:R-:W-:Y:S01]  /*5f50*/  STG.E.U16 [R160.64], R53 ;  /* 0x00000035a0007986 */ /* 0x000fe2000c10150c */
[----:B------:R-:W-:-:S03]  /*5f60*/  PRMT R25, R17, 0x7632, R25 ;  /* 0x0000763211197816 */ /* 0x000fc60000000019 */
[----:B------:R-:W-:Y:S04]  /*5f70*/  STG.E.U16 [R158.64], R33 ;  /* 0x000000219e007986 */ /* 0x000fe8000c10150c */
[----:B------:R-:W-:Y:S01]  /*5f80*/  STG.E.U16 [R156.64], R55 ;  /* 0x000000379c007986 */ /* 0x000fe2000c10150c */
[----:B0-----:R-:W-:-:S03]  /*5f90*/  PRMT R24, R5, 0x7632, R24 ;  /* 0x0000763205187816 */ /* 0x001fc60000000018 */
[----:B------:R-:W-:Y:S04]  /*5fa0*/  STG.E.U16 [R154.64], R13 ;  /* 0x0000000d9a007986 */ /* 0x000fe8000c10150c */
[----:B------:R-:W-:Y:S04]  /*5fb0*/  STG.E.U16 [R152.64], R57 ;  /* 0x0000003998007986 */ /* 0x000fe8000c10150c */
[----:B------:R-:W-:Y:S04]  /*5fc0*/  STG.E.U16 [R150.64], R17 ;  /* 0x0000001196007986 */ /* 0x000fe8000c10150c */
[----:B------:R0:W-:Y:S04]  /*5fd0*/  STG.E.U16 [R148.64], R59 ;  /* 0x0000003b94007986 */ /* 0x0001e8000c10150c */
[----:B------:R1:W-:Y:S04]  /*5fe0*/  STG.E.U16 [R146.64], R35 ;  /* 0x0000002392007986 */ /* 0x0003e8000c10150c */
[----:B------:R2:W-:Y:S04]  /*5ff0*/  STG.E.U16 [R144.64], R5 ;  /* 0x0000000590007986 */ /* 0x0005e8000c10150c */
[----:B------:R2:W-:Y:S01]  /*6000*/  STG.E.U16 [R142.64], R71 ;  /* 0x000000478e007986 */ /* 0x0005e2000c10150c */
[----:B0-----:R-:W-:-:S03]  /*6010*/  PRMT R59, R59, 0x7632, R59 ;  /* 0x000076323b3b7816 */ /* 0x001fc6000000003b */
[----:B------:R2:W-:Y:S01]  /*6020*/  STG.E.U16 [R140.64], R70 ;  /* 0x000000468c007986 */ /* 0x0005e2000c10150c */
[----:B-1----:R-:W-:-:S03]  /*6030*/  PRMT R35, R35, 0x7632, R35 ;  /* 0x0000763223237816 */ /* 0x002fc60000000023 */
[----:B------:R2:W-:Y:S04]  /*6040*/  STG.E.U16 [R138.64], R69 ;  /* 0x000000458a007986 */ /* 0x0005e8000c10150c */
        /* <DEDUP_REMOVED lines=13> */
[----:B------:R-:W-:Y:S06]  /*6120*/  BAR.SYNC.DEFER_BLOCKING 0x0 ;  /* 0x0000000000007b1d */ /* 0x000fec0000010000 */
[----:B------:R2:W-:Y:S04]  /*6130*/  STS.128 [R4], R20 ;  /* 0x0000001404007388 */ /* 0x0005e80000000c00 */
[----:B------:R2:W-:Y:S04]  /*6140*/  STS.128 [R4+0x80], R8 ;  /* 0x0000800804007388 */ /* 0x0005e80000000c00 */
[----:B------:R-:W-:Y:S06]  /*6150*/  BAR.SYNC.DEFER_BLOCKING 0x0 ;  /* 0x0000000000007b1d */ /* 0x000fec0000010000 */
[----:B------:R-:W-:Y:S05]  /*6160*/  @P0 EXIT ;  /* 0x000000000000094d */ /* 0x000fea0003800000 */
[----:B--2---:R-:W0:Y:S01]  /*6170*/  LDS R7, [R6] ;  /* 0x0000000006077984 */ /* 0x004e220000000800 */
[----:B------:R-:W-:Y:S01]  /*6180*/  IMAD R2, R2, c[0x0][0x1cc], RZ ;  /* 0x0000730002027a24 */ /* 0x000fe200078e02ff */
[C---:B------:R-:W-:Y:S01]  /*6190*/  SHF.L.U32 R5, R3.reuse, 0x2, RZ ;  /* 0x0000000203057819 */ /* 0x040fe200000006ff */
[----:B------:R-:W-:-:S03]  /*61a0*/  IMAD.HI R3, R3, 0x4, RZ ;  /* 0x0000000403037827 */ /* 0x000fc600078e02ff */
[C---:B------:R-:W-:Y:S01]  /*61b0*/  SHF.L.U32 R0, R2.reuse, 0x2, RZ ;  /* 0x0000000202007819 */ /* 0x040fe200000006ff */
[----:B------:R-:W-:-:S03]  /*61c0*/  IMAD.HI R4, R2, 0x4, RZ ;  /* 0x0000000402047827 */ /* 0x000fc600078e02ff */
[----:B------:R-:W-:-:S04]  /*61d0*/  IADD3 R2, P0, P1, R5, c[0x0][0x180], R0 ;  /* 0x0000600005027a10 */ /* 0x000fc8000791e000 */
[----:B------:R-:W-:-:S05]  /*61e0*/  IADD3.X R3, R3, c[0x0][0x184], R4, P0, P1 ;  /* 0x0000610003037a10 */ /* 0x000fca00007e2404 */
[----:B0-----:R-:W-:Y:S01]  /*61f0*/  STG.E [R2.64], R7 ;  /* 0x0000000702007986 */ /* 0x001fe2000c10190c */
[----:B------:R-:W-:Y:S05]  /*6200*/  EXIT ;  /* 0x000000000000794d */ /* 0x000fea0003800000 */
.L_x_2:
[----:B------:R-:W-:-:S00]  /*6210*/  BRA `(.L_x_2) ;  /* 0xfffffff000007947 */ /* 0x000fc0000383ffff */
[----:B------:R-:W-:-:S00]  /*6220*/  NOP ;  /* 0x0000000000007918 */ /* 0x000fc00000000000 */
        /* <DEDUP_REMOVED lines=13> */
.L_x_3:


//--------------------- .nv.global.init           --------------------------
	.section	.nv.global.init,"aw",@progbits
.nv.global.init:
	.type		_$_str,@object
	.size		_$_str,(.L_0 - _$_str)
_$_str:
        /*0000*/ 	.byte	0x5f, 0x5f, 0x43, 0x55, 0x44, 0x41, 0x5f, 0x46, 0x54, 0x5a, 0x00
.L_0:


//--------------------- .nv.shared.attn_fwd       --------------------------
	.section	.nv.shared.attn_fwd,"aw",@nobits
	.sectionflags	@""
	.align	16
